	.target	sm_90a

	.elftype	@"ET_EXEC"


//--------------------- .note.nv.tkinfo           --------------------------
	.section	.note.nv.tkinfo,"",@"SHT_NOTE"
	.sectionflags	@"SHF_NOTE_NV_TKINFO"
	.tkinfo
        /*0018*/ 	.word	0x00000002
        /*0030*/ 	.string	""
        /*0030*/ 	.string	"ptxas"
        /*0030*/ 	.string	"Cuda compilation tools, release 13.0, V13.0.88"
        /*0030*/ 	.string	"Build cuda_13.0.r13.0/compiler.36424714_0"
        /*0030*/ 	.string	"-v  -suppress-debug-info  -lineinfo  -arch sm_90a "



//--------------------- .note.nv.cuinfo           --------------------------
	.section	.note.nv.cuinfo,"",@"SHT_NOTE"
	.sectionflags	@"SHF_NOTE_NV_CUINFO"
        /*0018*/ 	.short	0x0002
        /*001a*/ 	.short	0x005a
        /*001c*/ 	.short	0x0082
	.zero		2


//--------------------- .nv.info                  --------------------------
	.section	.nv.info,"",@"SHT_CUDA_INFO"
	.align	4


	//----- nvinfo : EIATTR_REGCOUNT
	.align		4
        /*0000*/ 	.byte	0x04, 0x2f
        /*0002*/ 	.short	(.L_1 - .L_0)
	.align		4
.L_0:
        /*0004*/ 	.word	index@(matmul_kernel)
        /*0008*/ 	.word	0x000000ff


	//----- nvinfo : EIATTR_FRAME_SIZE
	.align		4
.L_1:
        /*000c*/ 	.byte	0x04, 0x11
        /*000e*/ 	.short	(.L_3 - .L_2)
	.align		4
.L_2:
        /*0010*/ 	.word	index@(matmul_kernel)
        /*0014*/ 	.word	0x000004b0


	//----- nvinfo : EIATTR_MIN_STACK_SIZE
	.align		4
.L_3:
        /*0018*/ 	.byte	0x04, 0x12
        /*001a*/ 	.short	(.L_5 - .L_4)
	.align		4
.L_4:
        /*001c*/ 	.word	index@(matmul_kernel)
        /*0020*/ 	.word	0x000004b0
.L_5:


//--------------------- .nv.compat                --------------------------
	.section	.nv.compat,"",@"SHT_CUDA_COMPAT_INFO"
	.align	4
        /*0000*/ 	.byte	0x02, 0x09, 0x01, 0x00, 0x02, 0x02, 0x04, 0x00, 0x02, 0x05, 0x05, 0x00, 0x03, 0x07, 0x01, 0x01
        /*0010*/ 	.byte	0x02, 0x03, 0x00, 0x00, 0x02, 0x06, 0x01, 0x00, 0x04, 0x0b, 0x08, 0x00, 0x00, 0x00, 0x00, 0x00
        /*0020*/ 	.byte	0x00, 0x00, 0x00, 0x00


//--------------------- .nv.info.matmul_kernel    --------------------------
	.section	.nv.info.matmul_kernel,"",@"SHT_CUDA_INFO"
	.sectionflags	@""
	.align	4


	//----- nvinfo : EIATTR_CUDA_API_VERSION
	.align		4
        /*0000*/ 	.byte	0x04, 0x37
        /*0002*/ 	.short	(.L_7 - .L_6)
.L_6:
        /*0004*/ 	.word	0x00000082


	//----- nvinfo : EIATTR_KPARAM_INFO
	.align		4
.L_7:
        /*0008*/ 	.byte	0x04, 0x17
        /*000a*/ 	.short	(.L_9 - .L_8)
.L_8:
        /*000c*/ 	.word	0x00000000
        /*0010*/ 	.short	0x000d
        /*0012*/ 	.short	0x0048
        /*0014*/ 	.byte	0x00, 0xf4, 0x21, 0x00


	//----- nvinfo : EIATTR_KPARAM_INFO
	.align		4
.L_9:
        /*0018*/ 	.byte	0x04, 0x17
        /*001a*/ 	.short	(.L_11 - .L_10)
.L_10:
        /*001c*/ 	.word	0x00000000
        /*0020*/ 	.short	0x000c
        /*0022*/ 	.short	0x0040
        /*0024*/ 	.byte	0x00, 0xf4, 0x21, 0x00


	//----- nvinfo : EIATTR_KPARAM_INFO
	.align		4
.L_11:
        /*0028*/ 	.byte	0x04, 0x17
        /*002a*/ 	.short	(.L_13 - .L_12)
.L_12:
        /*002c*/ 	.word	0x00000000
        /*0030*/ 	.short	0x000b
        /*0032*/ 	.short	0x0038
        /*0034*/ 	.byte	0x00, 0xf0, 0x11, 0x00


	//----- nvinfo : EIATTR_KPARAM_INFO
	.align		4
.L_13:
        /*0038*/ 	.byte	0x04, 0x17
        /*003a*/ 	.short	(.L_15 - .L_14)
.L_14:
        /*003c*/ 	.word	0x00000000
        /*0040*/ 	.short	0x000a
        /*0042*/ 	.short	0x0034
        /*0044*/ 	.byte	0x00, 0xf0, 0x11, 0x00


	//----- nvinfo : EIATTR_KPARAM_INFO
	.align		4
.L_15:
        /*0048*/ 	.byte	0x04, 0x17
        /*004a*/ 	.short	(.L_17 - .L_16)
.L_16:
        /*004c*/ 	.word	0x00000000
        /*0050*/ 	.short	0x0009
        /*0052*/ 	.short	0x0030
        /*0054*/ 	.byte	0x00, 0xf0, 0x11, 0x00


	//----- nvinfo : EIATTR_KPARAM_INFO
	.align		4
.L_17:
        /*0058*/ 	.byte	0x04, 0x17
        /*005a*/ 	.short	(.L_19 - .L_18)
.L_18:
        /*005c*/ 	.word	0x00000000
        /*0060*/ 	.short	0x0008
        /*0062*/ 	.short	0x002c
        /*0064*/ 	.byte	0x00, 0xf0, 0x11, 0x00


	//----- nvinfo : EIATTR_KPARAM_INFO
	.align		4
.L_19:
        /*0068*/ 	.byte	0x04, 0x17
        /*006a*/ 	.short	(.L_21 - .L_20)
.L_20:
        /*006c*/ 	.word	0x00000000
        /*0070*/ 	.short	0x0007
        /*0072*/ 	.short	0x0028
        /*0074*/ 	.byte	0x00, 0xf0, 0x11, 0x00


	//----- nvinfo : EIATTR_KPARAM_INFO
	.align		4
.L_21:
        /*0078*/ 	.byte	0x04, 0x17
        /*007a*/ 	.short	(.L_23 - .L_22)
.L_22:
        /*007c*/ 	.word	0x00000000
        /*0080*/ 	.short	0x0006
        /*0082*/ 	.short	0x0024
        /*0084*/ 	.byte	0x00, 0xf0, 0x11, 0x00


	//----- nvinfo : EIATTR_KPARAM_INFO
	.align		4
.L_23:
        /*0088*/ 	.byte	0x04, 0x17
        /*008a*/ 	.short	(.L_25 - .L_24)
.L_24:
        /*008c*/ 	.word	0x00000000
        /*0090*/ 	.short	0x0005
        /*0092*/ 	.short	0x0020
        /*0094*/ 	.byte	0x00, 0xf0, 0x11, 0x00


	//----- nvinfo : EIATTR_KPARAM_INFO
	.align		4
.L_25:
        /*0098*/ 	.byte	0x04, 0x17
        /*009a*/ 	.short	(.L_27 - .L_26)
.L_26:
        /*009c*/ 	.word	0x00000000
        /*00a0*/ 	.short	0x0004
        /*00a2*/ 	.short	0x001c
        /*00a4*/ 	.byte	0x00, 0xf0, 0x11, 0x00


	//----- nvinfo : EIATTR_KPARAM_INFO
	.align		4
.L_27:
        /*00a8*/ 	.byte	0x04, 0x17
        /*00aa*/ 	.short	(.L_29 - .L_28)
.L_28:
        /*00ac*/ 	.word	0x00000000
        /*00b0*/ 	.short	0x0003
        /*00b2*/ 	.short	0x0018
        /*00b4*/ 	.byte	0x00, 0xf0, 0x11, 0x00


	//----- nvinfo : EIATTR_KPARAM_INFO
	.align		4
.L_29:
        /*00b8*/ 	.byte	0x04, 0x17
        /*00ba*/ 	.short	(.L_31 - .L_30)
.L_30:
        /*00bc*/ 	.word	0x00000000
        /*00c0*/ 	.short	0x0002
        /*00c2*/ 	.short	0x0010
        /*00c4*/ 	.byte	0x00, 0xf4, 0x21, 0x00


	//----- nvinfo : EIATTR_KPARAM_INFO
	.align		4
.L_31:
        /*00c8*/ 	.byte	0x04, 0x17
        /*00ca*/ 	.short	(.L_33 - .L_32)
.L_32:
        /*00cc*/ 	.word	0x00000000
        /*00d0*/ 	.short	0x0001
        /*00d2*/ 	.short	0x0008
        /*00d4*/ 	.byte	0x00, 0xf4, 0x21, 0x00


	//----- nvinfo : EIATTR_KPARAM_INFO
	.align		4
.L_33:
        /*00d8*/ 	.byte	0x04, 0x17
        /*00da*/ 	.short	(.L_35 - .L_34)
.L_34:
        /*00dc*/ 	.word	0x00000000
        /*00e0*/ 	.short	0x0000
        /*00e2*/ 	.short	0x0000
        /*00e4*/ 	.byte	0x00, 0xf4, 0x21, 0x00


	//----- nvinfo : EIATTR_SPARSE_MMA_MASK
	.align		4
.L_35:
        /*00e8*/ 	.byte	0x03, 0x50
        /*00ea*/ 	.short	0x0000


	//----- nvinfo : EIATTR_MAXREG_COUNT
	.align		4
        /*00ec*/ 	.byte	0x03, 0x1b
        /*00ee*/ 	.short	0x00ff


	//----- nvinfo : EIATTR_NUM_BARRIERS
	.align		4
        /*00f0*/ 	.byte	0x02, 0x4c
        /*00f2*/ 	.byte	0x01
	.zero		1


	//----- nvinfo : EIATTR_ANNOTATIONS
	.align		4
        /*00f4*/ 	.byte	0x04, 0x55
        /*00f6*/ 	.short	(.L_37 - .L_36)


	//   ....[0]....
.L_36:
        /*00f8*/ 	.word	0x00000001
        /*00fc*/ 	.byte	0x30, 0x07, 0x00, 0x00, 0x01, 0x00, 0x00, 0x00, 0x60, 0x0c, 0x00, 0x00, 0x01, 0x00, 0x00, 0x00
        /* <DEDUP_REMOVED lines=299> */
        /*13bc*/ 	.byte	0xa0, 0x59, 0x01, 0x00


	//----- nvinfo : EIATTR_MERCURY_ISA_VERSION
	.align		4
.L_37:
        /*13c0*/ 	.byte	0x03, 0x5f
        /*13c2*/ 	.short	0x0101


	//----- nvinfo : EIATTR_EXIT_INSTR_OFFSETS
	.align		4
        /*13c4*/ 	.byte	0x04, 0x1c
        /*13c6*/ 	.short	(.L_39 - .L_38)


	//   ....[0]....
.L_38:
        /*13c8*/ 	.word	0x00015ca0


	//   ....[1]....
        /*13cc*/ 	.word	0x00015cc0


	//----- nvinfo : EIATTR_REQNTID
	.align		4
.L_39:
        /*13d0*/ 	.byte	0x04, 0x10
        /*13d2*/ 	.short	(.L_41 - .L_40)
.L_40:
        /*13d4*/ 	.word	0x00000080
        /*13d8*/ 	.word	0x00000001
        /*13dc*/ 	.word	0x00000001


	//----- nvinfo : EIATTR_CBANK_PARAM_SIZE
	.align		4
.L_41:
        /*13e0*/ 	.byte	0x03, 0x19
        /*13e2*/ 	.short	0x0050


	//----- nvinfo : EIATTR_PARAM_CBANK
	.align		4
        /*13e4*/ 	.byte	0x04, 0x0a
        /*13e6*/ 	.short	(.L_43 - .L_42)
	.align		4
.L_42:
        /*13e8*/ 	.word	index@(.nv.constant0.matmul_kernel)
        /*13ec*/ 	.short	0x0210
        /*13ee*/ 	.short	0x0050


	//----- nvinfo : EIATTR_SW_WAR
	.align		4
.L_43:
        /*13f0*/ 	.byte	0x04, 0x36
        /*13f2*/ 	.short	(.L_45 - .L_44)
.L_44:
        /*13f4*/ 	.word	0x00000008
.L_45:


//--------------------- .nv.callgraph             --------------------------
	.section	.nv.callgraph,"",@"SHT_CUDA_CALLGRAPH"
	.align	4
	.sectionentsize	8
	.align		4
        /*0000*/ 	.word	0x00000000
	.align		4
        /*0004*/ 	.word	0xffffffff
	.align		4
        /*0008*/ 	.word	0x00000000
	.align		4
        /*000c*/ 	.word	0xfffffffe
	.align		4
        /*0010*/ 	.word	0x00000000
	.align		4
        /*0014*/ 	.word	0xfffffffd
	.align		4
        /*0018*/ 	.word	0x00000000
	.align		4
        /*001c*/ 	.word	0xfffffffc


//--------------------- .text.matmul_kernel       --------------------------
	.section	.text.matmul_kernel,"ax",@progbits
	.align	128
        .global         matmul_kernel
        .type           matmul_kernel,@function
        .size           matmul_kernel,(.L_x_3 - matmul_kernel)
        .other          matmul_kernel,@"STO_CUDA_ENTRY STV_DEFAULT"
matmul_kernel:
.text.matmul_kernel:
[----:B------:R-:W1:Y:S08]  /*0000*/  LDC R1, c[0x0][0x28] ;  /* 0x00000a00ff017b82 */ /* 0x000e700000000800 */
[----:B------:R-:W2:Y:S01]  /*0010*/  LDC.64 R156, c[0x0][0x228] ;  /* 0x00008a00ff9c7b82 */ /* 0x000ea20000000a00 */
[----:B------:R-:W3:Y:S01]  /*0020*/  S2R R5, SR_CTAID.X ;  /* 0x0000000000057919 */ /* 0x000ee20000002500 */
[----:B-1----:R-:W-:Y:S01]  /*0030*/  VIADD R1, R1, 0xfffffb50 ;  /* 0xfffffb5001017836 */ /* 0x002fe20000000000 */
[----:B------:R-:W-:Y:S01]  /*0040*/  ULDC UR4, c[0x0][0x230] ;  /* 0x00008c0000047ab9 */ /* 0x000fe20000000800 */
[----:B------:R-:W-:Y:S01]  /*0050*/  ULDC.64 UR6, c[0x0][0x218] ;  /* 0x0000860000067ab9 */ /* 0x000fe20000000a00 */
[----:B------:R-:W-:Y:S01]  /*0060*/  ULDC UR8, c[0x0][0x240] ;  /* 0x0000900000087ab9 */ /* 0x000fe20000000800 */
[----:B------:R-:W-:Y:S01]  /*0070*/  ULDC UR5, c[0x0][0x230] ;  /* 0x00008c0000057ab9 */ /* 0x000fe20000000800 */
[----:B------:R-:W-:Y:S01]  /*0080*/  LOP3.LUT R6, R6, 0xfffeffff, RZ, 0xc0, !PT ;  /* 0xfffeffff06067812 */ /* 0x000fe200078ec0ff */
[----:B------:R-:W-:Y:S01]  /*0090*/  ULDC.64 UR16, c[0x0][0x208] ;  /* 0x0000820000107ab9 */ /* 0x000fe20000000a00 */
[----:B------:R-:W-:Y:S01]  /*00a0*/  ULDC UR12, c[0x0][0x230] ;  /* 0x00008c00000c7ab9 */ /* 0x000fe20000000800 */
[----:B--2---:R-:W-:-:S05]  /*00b0*/  VIADD R0, R157, 0x7f ;  /* 0x0000007f9d007836 */ /* 0x004fca0000000000 */
[----:B------:R-:W-:-:S04]  /*00c0*/  SHF.R.S32.HI R3, RZ, 0x1f, R0 ;  /* 0x0000001fff037819 */ /* 0x000fc80000011400 */
[----:B------:R-:W-:Y:S02]  /*00d0*/  LEA.HI R3, R3, R0, RZ, 0x7 ;  /* 0x0000000003037211 */ /* 0x000fe400078f38ff */
[----:B---3--:R-:W-:Y:S02]  /*00e0*/  IABS R10, R5 ;  /* 0x00000005000a7213 */ /* 0x008fe40000000000 */
[----:B------:R-:W-:-:S05]  /*00f0*/  SHF.R.S32.HI R3, RZ, 0x7, R3 ;  /* 0x00000007ff037819 */ /* 0x000fca0000011403 */
[----:B------:R-:W-:-:S05]  /*0100*/  IMAD.SHL.U32 R4, R3, 0x8, RZ ;  /* 0x0000000803047824 */ /* 0x000fca00078e00ff */
[-C--:B------:R-:W-:Y:S02]  /*0110*/  IABS R7, R4.reuse ;  /* 0x0000000400077213 */ /* 0x080fe40000000000 */
[----:B------:R-:W-:Y:S02]  /*0120*/  IABS R11, R4 ;  /* 0x00000004000b7213 */ /* 0x000fe40000000000 */
[----:B------:R-:W1:Y:S08]  /*0130*/  I2F.RP R0, R7 ;  /* 0x0000000700007306 */ /* 0x000e700000209400 */
[----:B-1----:R-:W1:Y:S02]  /*0140*/  MUFU.RCP R0, R0 ;  /* 0x0000000000007308 */ /* 0x002e640000001000 */
[----:B-1----:R-:W-:-:S02]  /*0150*/  VIADD R2, R0, 0xffffffe ;  /* 0x0ffffffe00027836 */ /* 0x002fc40000000000 */
[----:B------:R-:W-:-:S04]  /*0160*/  IMAD.MOV R0, RZ, RZ, -R11 ;  /* 0x000000ffff007224 */ /* 0x000fc800078e0a0b */
[----:B------:R1:W2:Y:S02]  /*0170*/  F2I.FTZ.U32.TRUNC.NTZ R3, R2 ;  /* 0x0000000200037305 */ /* 0x0002a4000021f000 */
[----:B-1----:R-:W-:Y:S02]  /*0180*/  IMAD.MOV.U32 R2, RZ, RZ, RZ ;  /* 0x000000ffff027224 */ /* 0x002fe400078e00ff */
[----:B--2---:R-:W-:-:S04]  /*0190*/  IMAD.MOV R8, RZ, RZ, -R3 ;  /* 0x000000ffff087224 */ /* 0x004fc800078e0a03 */
[----:B------:R-:W-:Y:S02]  /*01a0*/  IMAD R9, R8, R7, RZ ;  /* 0x0000000708097224 */ /* 0x000fe400078e02ff */
[----:B------:R-:W-:Y:S02]  /*01b0*/  IMAD.MOV.U32 R8, RZ, RZ, R10 ;  /* 0x000000ffff087224 */ /* 0x000fe400078e000a */
[----:B------:R-:W-:Y:S01]  /*01c0*/  IMAD.HI.U32 R3, R3, R9, R2 ;  /* 0x0000000903037227 */ /* 0x000fe200078e0002 */
[----:B------:R-:W-:-:S05]  /*01d0*/  IABS R9, R157 ;  /* 0x0000009d00097213 */ /* 0x000fca0000000000 */
[----:B------:R-:W-:-:S04]  /*01e0*/  IMAD.HI.U32 R3, R3, R8, RZ ;  /* 0x0000000803037227 */ /* 0x000fc800078e00ff */
[----:B------:R-:W-:-:S05]  /*01f0*/  IMAD R0, R3, R0, R8 ;  /* 0x0000000003007224 */ /* 0x000fca00078e0208 */
[----:B------:R-:W-:-:S13]  /*0200*/  ISETP.GT.U32.AND P1, PT, R7, R0, PT ;  /* 0x000000000700720c */ /* 0x000fda0003f24070 */
[----:B------:R-:W-:Y:S02]  /*0210*/  @!P1 IMAD.IADD R0, R0, 0x1, -R7 ;  /* 0x0000000100009824 */ /* 0x000fe400078e0a07 */
[----:B------:R-:W-:Y:S01]  /*0220*/  @!P1 VIADD R3, R3, 0x1 ;  /* 0x0000000103039836 */ /* 0x000fe20000000000 */
[----:B------:R-:W-:Y:S02]  /*0230*/  ISETP.NE.AND P1, PT, R4, RZ, PT ;  /* 0x000000ff0400720c */ /* 0x000fe40003f25270 */
[----:B------:R-:W-:Y:S02]  /*0240*/  ISETP.GE.U32.AND P0, PT, R0, R7, PT ;  /* 0x000000070000720c */ /* 0x000fe40003f06070 */
[----:B------:R-:W-:-:S04]  /*0250*/  LOP3.LUT R0, R5, R4, RZ, 0x3c, !PT ;  /* 0x0000000405007212 */ /* 0x000fc800078e3cff */
[----:B------:R-:W-:Y:S01]  /*0260*/  ISETP.GE.AND P2, PT, R0, RZ, PT ;  /* 0x000000ff0000720c */ /* 0x000fe20003f46270 */
[----:B------:R-:W-:-:S06]  /*0270*/  VIADD R0, R156, 0x3f ;  /* 0x0000003f9c007836 */ /* 0x000fcc0000000000 */
[----:B------:R-:W-:-:S04]  /*0280*/  @P0 VIADD R3, R3, 0x1 ;  /* 0x0000000103030836 */ /* 0x000fc80000000000 */
[----:B------:R-:W-:Y:S01]  /*0290*/  IMAD.MOV.U32 R2, RZ, RZ, R3 ;  /* 0x000000ffff027224 */ /* 0x000fe200078e0003 */
[----:B------:R-:W-:-:S03]  /*02a0*/  SHF.R.S32.HI R3, RZ, 0x1f, R0 ;  /* 0x0000001fff037819 */ /* 0x000fc60000011400 */
[----:B------:R-:W-:Y:S01]  /*02b0*/  @!P2 IMAD.MOV R2, RZ, RZ, -R2 ;  /* 0x000000ffff02a224 */ /* 0x000fe200078e0a02 */
[----:B------:R-:W-:Y:S02]  /*02c0*/  @!P1 LOP3.LUT R2, RZ, R4, RZ, 0x33, !PT ;  /* 0x00000004ff029212 */ /* 0x000fe400078e33ff */
[----:B------:R-:W-:-:S03]  /*02d0*/  LEA.HI R3, R3, R0, RZ, 0x6 ;  /* 0x0000000003037211 */ /* 0x000fc600078f30ff */
[----:B------:R-:W-:Y:S02]  /*02e0*/  IMAD.SHL.U32 R24, R2, 0x8, RZ ;  /* 0x0000000802187824 */ /* 0x000fe400078e00ff */
[----:B------:R-:W-:-:S03]  /*02f0*/  IMAD.MOV R2, RZ, RZ, -R2 ;  /* 0x000000ffff027224 */ /* 0x000fc600078e0a02 */
[----:B------:R-:W-:Y:S01]  /*0300*/  LEA.HI.SX32 R3, R3, -R24, 0x1a ;  /* 0x8000001803037211 */ /* 0x000fe200078fd2ff */
[----:B------:R-:W-:Y:S02]  /*0310*/  IMAD R19, R4, R2, R5 ;  /* 0x0000000204137224 */ /* 0x000fe400078e0205 */
[----:B------:R-:W-:Y:S01]  /*0320*/  IMAD.MOV.U32 R2, RZ, RZ, RZ ;  /* 0x000000ffff027224 */ /* 0x000fe200078e00ff */
[----:B------:R-:W-:Y:S01]  /*0330*/  VIMNMX R14, R3, 0x8, PT ;  /* 0x00000008030e7848 */ /* 0x000fe20003fe0100 */
[----:B------:R-:W-:Y:S01]  /*0340*/  IMAD.MOV.U32 R5, RZ, RZ, R9 ;  /* 0x000000ffff057224 */ /* 0x000fe200078e0009 */
[----:B------:R-:W-:Y:S02]  /*0350*/  IABS R13, R19 ;  /* 0x00000013000d7213 */ /* 0x000fe40000000000 */
[----:B------:R-:W-:Y:S01]  /*0360*/  IABS R11, R14 ;  /* 0x0000000e000b7213 */ /* 0x000fe20000000000 */
[----:B------:R-:W1:Y:S08]  /*0370*/  I2F.RP R9, R5 ;  /* 0x0000000500097306 */ /* 0x000e700000209400 */
[----:B------:R-:W2:Y:S08]  /*0380*/  I2F.RP R0, R11 ;  /* 0x0000000b00007306 */ /* 0x000eb00000209400 */
[----:B-1----:R-:W1:Y:S08]  /*0390*/  MUFU.RCP R9, R9 ;  /* 0x0000000900097308 */ /* 0x002e700000001000 */
[----:B--2---:R-:W2:Y:S01]  /*03a0*/  MUFU.RCP R0, R0 ;  /* 0x0000000000007308 */ /* 0x004ea20000001000 */
[----:B-1----:R-:W-:-:S02]  /*03b0*/  VIADD R12, R9, 0xffffffe ;  /* 0x0ffffffe090c7836 */ /* 0x002fc40000000000 */
[----:B--2---:R-:W-:Y:S01]  /*03c0*/  VIADD R3, R0, 0xffffffe ;  /* 0x0ffffffe00037836 */ /* 0x004fe20000000000 */
[----:B------:R-:W-:-:S05]  /*03d0*/  IABS R0, R14 ;  /* 0x0000000e00007213 */ /* 0x000fca0000000000 */
[----:B------:R-:W1:Y:S01]  /*03e0*/  F2I.FTZ.U32.TRUNC.NTZ R3, R3 ;  /* 0x0000000300037305 */ /* 0x000e62000021f000 */
[----:B------:R-:W-:Y:S02]  /*03f0*/  IMAD.MOV R0, RZ, RZ, -R0 ;  /* 0x000000ffff007224 */ /* 0x000fe400078e0a00 */
[----:B-1----:R-:W-:-:S04]  /*0400*/  IMAD.MOV R8, RZ, RZ, -R3 ;  /* 0x000000ffff087224 */ /* 0x002fc800078e0a03 */
[----:B------:R-:W-:-:S04]  /*0410*/  IMAD R7, R8, R11, RZ ;  /* 0x0000000b08077224 */ /* 0x000fc800078e02ff */
[----:B------:R-:W-:Y:S01]  /*0420*/  IMAD.HI.U32 R2, R3, R7, R2 ;  /* 0x0000000703027227 */ /* 0x000fe200078e0002 */
[----:B------:R-:W-:Y:S01]  /*0430*/  IABS R7, R156 ;  /* 0x0000009c00077213 */ /* 0x000fe20000000000 */
[----:B------:R-:W1:Y:S03]  /*0440*/  S2R R3, SR_TID.X ;  /* 0x0000000000037919 */ /* 0x000e660000002100 */
[----:B------:R-:W2:Y:S01]  /*0450*/  I2F.RP R4, R7 ;  /* 0x0000000700047306 */ /* 0x000ea20000209400 */
[----:B------:R-:W-:-:S04]  /*0460*/  IMAD.HI.U32 R2, R2, R13, RZ ;  /* 0x0000000d02027227 */ /* 0x000fc800078e00ff */
[----:B------:R-:W-:-:S03]  /*0470*/  IMAD R0, R2, R0, R13 ;  /* 0x0000000002007224 */ /* 0x000fc600078e020d */
[----:B------:R3:W-:Y:S02]  /*0480*/  F2I.FTZ.U32.TRUNC.NTZ R13, R12 ;  /* 0x0000000c000d7305 */ /* 0x0007e4000021f000 */
[----:B------:R-:W-:-:S06]  /*0490*/  ISETP.GT.U32.AND P1, PT, R11, R0, PT ;  /* 0x000000000b00720c */ /* 0x000fcc0003f24070 */
[----:B--2---:R-:W2:Y:S01]  /*04a0*/  MUFU.RCP R8, R4 ;  /* 0x0000000400087308 */ /* 0x004ea20000001000 */
[----:B---3--:R-:W-:-:S06]  /*04b0*/  IMAD.MOV.U32 R12, RZ, RZ, RZ ;  /* 0x000000ffff0c7224 */ /* 0x008fcc00078e00ff */
[----:B------:R-:W-:Y:S02]  /*04c0*/  @!P1 IMAD.IADD R0, R0, 0x1, -R11 ;  /* 0x0000000100009824 */ /* 0x000fe400078e0a0b */
[----:B------:R-:W-:Y:S01]  /*04d0*/  @!P1 VIADD R2, R2, 0x1 ;  /* 0x0000000102029836 */ /* 0x000fe20000000000 */
[----:B------:R-:W-:Y:S02]  /*04e0*/  ISETP.NE.AND P1, PT, R14, RZ, PT ;  /* 0x000000ff0e00720c */ /* 0x000fe40003f25270 */
[----:B------:R-:W-:Y:S02]  /*04f0*/  ISETP.GE.U32.AND P0, PT, R0, R11, PT ;  /* 0x0000000b0000720c */ /* 0x000fe40003f06070 */
[----:B------:R-:W-:Y:S02]  /*0500*/  LOP3.LUT R0, R19, R14, RZ, 0x3c, !PT ;  /* 0x0000000e13007212 */ /* 0x000fe400078e3cff */
[----:B-1----:R-:W-:Y:S01]  /*0510*/  LOP3.LUT R131, R3, 0x3f, RZ, 0xc0, !PT ;  /* 0x0000003f03837812 */ /* 0x002fe200078ec0ff */
[----:B--2---:R-:W-:Y:S01]  /*0520*/  VIADD R10, R8, 0xffffffe ;  /* 0x0ffffffe080a7836 */ /* 0x004fe20000000000 */
[----:B------:R-:W-:-:S02]  /*0530*/  ISETP.GE.AND P2, PT, R0, RZ, PT ;  /* 0x000000ff0000720c */ /* 0x000fc40003f46270 */
[----:B------:R-:W-:Y:S01]  /*0540*/  LOP3.LUT R0, R3, 0x40, RZ, 0xc0, !PT ;  /* 0x0000004003007812 */ /* 0x000fe200078ec0ff */
[----:B------:R-:W-:Y:S01]  /*0550*/  IMAD.SHL.U32 R9, R131, 0x80, RZ ;  /* 0x0000008083097824 */ /* 0x000fe200078e00ff */
[----:B------:R-:W-:Y:S01]  /*0560*/  SHF.R.U32.HI R15, RZ, 0x6, R3 ;  /* 0x00000006ff0f7819 */ /* 0x000fe20000011603 */
[----:B------:R-:W1:Y:S02]  /*0570*/  F2I.FTZ.U32.TRUNC.NTZ R11, R10 ;  /* 0x0000000a000b7305 */ /* 0x000e64000021f000 */
[----:B------:R-:W-:Y:S01]  /*0580*/  @P0 VIADD R2, R2, 0x1 ;  /* 0x0000000102020836 */ /* 0x000fe20000000000 */
[----:B------:R-:W-:Y:S01]  /*0590*/  LEA.HI R4, R0, R9, RZ, 0x1c ;  /* 0x0000000900047211 */ /* 0x000fe200078fe0ff */
[----:B------:R-:W-:Y:S01]  /*05a0*/  IMAD.MOV R9, RZ, RZ, -R13 ;  /* 0x000000ffff097224 */ /* 0x000fe200078e0a0d */
[----:B------:R-:W-:Y:S01]  /*05b0*/  SHF.R.S32.HI R0, RZ, 0x6, R3 ;  /* 0x00000006ff007819 */ /* 0x000fe20000011403 */
[----:B------:R-:W-:Y:S02]  /*05c0*/  IMAD.MOV.U32 R16, RZ, RZ, R2 ;  /* 0x000000ffff107224 */ /* 0x000fe400078e0002 */
[----:B------:R-:W-:Y:S01]  /*05d0*/  IMAD.MOV.U32 R8, RZ, RZ, R9 ;  /* 0x000000ffff087224 */ /* 0x000fe200078e0009 */
[----:B------:R-:W-:Y:S01]  /*05e0*/  SGXT R0, R0, 0x1 ;  /* 0x000000010000781a */ /* 0x000fe20000000200 */
[----:B------:R-:W-:Y:S01]  /*05f0*/  @!P2 IMAD.MOV R16, RZ, RZ, -R16 ;  /* 0x000000ffff10a224 */ /* 0x000fe200078e0a10 */
[----:B------:R-:W-:Y:S01]  /*0600*/  @!P1 LOP3.LUT R16, RZ, R14, RZ, 0x33, !PT ;  /* 0x0000000eff109212 */ /* 0x000fe200078e33ff */
[----:B------:R-:W-:Y:S01]  /*0610*/  IMAD.SHL.U32 R2, R3, 0x4, RZ ;  /* 0x0000000403027824 */ /* 0x000fe200078e00ff */
[----:B------:R-:W-:Y:S01]  /*0620*/  LOP3.LUT R9, R0, 0x90, RZ, 0xc0, !PT ;  /* 0x0000009000097812 */ /* 0x000fe200078ec0ff */
[----:B------:R-:W-:Y:S01]  /*0630*/  IMAD R17, R8, R5, RZ ;  /* 0x0000000508117224 */ /* 0x000fe200078e02ff */
[----:B------:R-:W-:Y:S01]  /*0640*/  SGXT.U32 R0, R15, 0x1 ;  /* 0x000000010f00781a */ /* 0x000fe20000000000 */
[----:B------:R-:W-:Y:S01]  /*0650*/  IMAD.SHL.U32 R15, R16, 0x80, RZ ;  /* 0x00000080100f7824 */ /* 0x000fe200078e00ff */
[----:B------:R-:W-:Y:S01]  /*0660*/  LOP3.LUT R8, R9, 0x7c, R2, 0x78, !PT ;  /* 0x0000007c09087812 */ /* 0x000fe200078e7802 */
[----:B------:R-:W-:-:S03]  /*0670*/  IMAD.HI.U32 R9, R13, R17, R12 ;  /* 0x000000110d097227 */ /* 0x000fc600078e000c */
[C---:B------:R-:W-:Y:S01]  /*0680*/  LOP3.LUT R2, R15.reuse, R0, RZ, 0xfc, !PT ;  /* 0x000000000f027212 */ /* 0x040fe200078efcff */
[----:B------:R-:W-:Y:S01]  /*0690*/  IMAD.MOV R13, RZ, RZ, -R16 ;  /* 0x000000ffff0d7224 */ /* 0x000fe200078e0a10 */
[C-C-:B------:R-:W-:Y:S01]  /*06a0*/  LOP3.LUT R179, R15.reuse, 0x2, R0.reuse, 0xfe, !PT ;  /* 0x000000020fb37812 */ /* 0x140fe200078efe00 */
[----:B-1----:R-:W-:Y:S01]  /*06b0*/  IMAD.MOV R26, RZ, RZ, -R11 ;  /* 0x000000ffff1a7224 */ /* 0x002fe200078e0a0b */
[----:B------:R-:W-:Y:S01]  /*06c0*/  IABS R18, R2 ;  /* 0x0000000200127213 */ /* 0x000fe20000000000 */
[----:B------:R-:W-:Y:S01]  /*06d0*/  IMAD R13, R14, R13, R19 ;  /* 0x0000000d0e0d7224 */ /* 0x000fe200078e0213 */
[----:B------:R-:W-:Y:S01]  /*06e0*/  IABS R20, R179 ;  /* 0x000000b300147213 */ /* 0x000fe20000000000 */
[----:B------:R-:W-:Y:S01]  /*06f0*/  IMAD.MOV.U32 R10, RZ, RZ, RZ ;  /* 0x000000ffff0a7224 */ /* 0x000fe200078e00ff */
[--C-:B------:R-:W-:Y:S01]  /*0700*/  LOP3.LUT R175, R15, 0xa, R0.reuse, 0xfe, !PT ;  /* 0x0000000a0faf7812 */ /* 0x100fe200078efe00 */
[----:B------:R-:W-:Y:S01]  /*0710*/  IMAD.HI.U32 R12, R9, R18, RZ ;  /* 0x00000012090c7227 */ /* 0x000fe200078e00ff */
[C-C-:B------:R-:W-:Y:S01]  /*0720*/  LOP3.LUT R176, R15.reuse, 0x8, R0.reuse, 0xfe, !PT ;  /* 0x000000080fb07812 */ /* 0x140fe200078efe00 */
[----:B------:R-:W-:Y:S01]  /*0730*/  STL [R1+0x154], R179 ;  /* 0x000154b301007387 */ /* 0x000fe20000100800 */
[--C-:B------:R-:W-:Y:S01]  /*0740*/  LOP3.LUT R173, R15, 0xe, R0.reuse, 0xfe, !PT ;  /* 0x0000000e0fad7812 */ /* 0x100fe200078efe00 */
[----:B------:R-:W-:Y:S01]  /*0750*/  IMAD.HI.U32 R14, R9, R20, RZ ;  /* 0x00000014090e7227 */ /* 0x000fe200078e00ff */
[----:B------:R-:W-:-:S02]  /*0760*/  LOP3.LUT R172, R15, 0x10, R0, 0xfe, !PT ;  /* 0x000000100fac7812 */ /* 0x000fc400078efe00 */
[----:B------:R-:W-:Y:S01]  /*0770*/  IABS R30, R173 ;  /* 0x000000ad001e7213 */ /* 0x000fe20000000000 */
[----:B------:R-:W-:Y:S01]  /*0780*/  IMAD R17, R26, R7, RZ ;  /* 0x000000071a117224 */ /* 0x000fe200078e02ff */
[----:B------:R-:W-:Y:S01]  /*0790*/  IABS R26, R175 ;  /* 0x000000af001a7213 */ /* 0x000fe20000000000 */
[----:B------:R-:W-:Y:S01]  /*07a0*/  IMAD.MOV R12, RZ, RZ, -R12 ;  /* 0x000000ffff0c7224 */ /* 0x000fe200078e0a0c */
[C---:B------:R-:W-:Y:S01]  /*07b0*/  LOP3.LUT R170, R15.reuse, 0x14, R0, 0xfe, !PT ;  /* 0x000000140faa7812 */ /* 0x040fe200078efe00 */
[----:B------:R-:W-:Y:S01]  /*07c0*/  IMAD.IADD R13, R24, 0x1, R13 ;  /* 0x00000001180d7824 */ /* 0x000fe200078e020d */
[----:B------:R-:W-:Y:S01]  /*07d0*/  IABS R24, R176 ;  /* 0x000000b000187213 */ /* 0x000fe20000000000 */
[----:B------:R-:W-:Y:S01]  /*07e0*/  IMAD.MOV R14, RZ, RZ, -R14 ;  /* 0x000000ffff0e7224 */ /* 0x000fe200078e0a0e */
[----:B------:R-:W-:Y:S01]  /*07f0*/  LOP3.LUT R167, R15, 0x1a, R0, 0xfe, !PT ;  /* 0x0000001a0fa77812 */ /* 0x000fe200078efe00 */
[----:B------:R-:W-:Y:S01]  /*0800*/  IMAD.HI.U32 R11, R11, R17, R10 ;  /* 0x000000110b0b7227 */ /* 0x000fe200078e000a */
[----:B------:R-:W-:-:S02]  /*0810*/  LOP3.LUT R165, R15, 0x1e, R0, 0xfe, !PT ;  /* 0x0000001e0fa57812 */ /* 0x000fc400078efe00 */
[----:B------:R-:W-:Y:S01]  /*0820*/  IABS R36, R167 ;  /* 0x000000a700247213 */ /* 0x000fe20000000000 */
[----:B------:R-:W-:Y:S01]  /*0830*/  IMAD R10, R5, R12, R18 ;  /* 0x0000000c050a7224 */ /* 0x000fe200078e0212 */
[----:B------:R-:W-:Y:S01]  /*0840*/  IABS R40, R165 ;  /* 0x000000a500287213 */ /* 0x000fe20000000000 */
[----:B------:R-:W-:Y:S01]  /*0850*/  IMAD.HI.U32 R18, R9, R26, RZ ;  /* 0x0000001a09127227 */ /* 0x000fe200078e00ff */
[C-C-:B------:R-:W-:Y:S02]  /*0860*/  LOP3.LUT R159, R15.reuse, 0x24, R0.reuse, 0xfe, !PT ;  /* 0x000000240f9f7812 */ /* 0x140fe400078efe00 */
[----:B------:R-:W-:Y:S01]  /*0870*/  LOP3.LUT R153, R15, 0x28, R0, 0xfe, !PT ;  /* 0x000000280f997812 */ /* 0x000fe200078efe00 */
[----:B------:R-:W-:Y:S01]  /*0880*/  IMAD R12, R5, R14, R20 ;  /* 0x0000000e050c7224 */ /* 0x000fe200078e0214 */
[----:B------:R-:W-:Y:S01]  /*0890*/  IABS R46, R159 ;  /* 0x0000009f002e7213 */ /* 0x000fe20000000000 */
[----:B------:R-:W-:Y:S01]  /*08a0*/  IMAD.HI.U32 R17, R9, R24, RZ ;  /* 0x0000001809117227 */ /* 0x000fe200078e00ff */
[----:B------:R-:W-:-:S02]  /*08b0*/  IABS R50, R153 ;  /* 0x0000009900327213 */ /* 0x000fc40000000000 */
[--C-:B------:R-:W-:Y:S01]  /*08c0*/  LOP3.LUT R147, R15, 0x2e, R0.reuse, 0xfe, !PT ;  /* 0x0000002e0f937812 */ /* 0x100fe200078efe00 */
[----:B------:R-:W-:Y:S01]  /*08d0*/  IMAD.HI.U32 R20, R9, R30, RZ ;  /* 0x0000001e09147227 */ /* 0x000fe200078e00ff */
[C---:B------:R-:W-:Y:S02]  /*08e0*/  LOP3.LUT R143, R15.reuse, 0x32, R0, 0xfe, !PT ;  /* 0x000000320f8f7812 */ /* 0x040fe400078efe00 */
[----:B------:R-:W-:Y:S01]  /*08f0*/  IABS R58, R147 ;  /* 0x00000093003a7213 */ /* 0x000fe20000000000 */
[----:B------:R-:W-:Y:S01]  /*0900*/  IMAD.MOV R21, RZ, RZ, -R18 ;  /* 0x000000ffff157224 */ /* 0x000fe200078e0a12 */
[----:B------:R-:W-:Y:S01]  /*0910*/  IABS R62, R143 ;  /* 0x0000008f003e7213 */ /* 0x000fe20000000000 */
[----:B------:R-:W-:Y:S01]  /*0920*/  IMAD.MOV R17, RZ, RZ, -R17 ;  /* 0x000000ffff117224 */ /* 0x000fe200078e0a11 */
[C---:B------:R-:W-:Y:S01]  /*0930*/  LOP3.LUT R116, R15.reuse, 0x3a, R0, 0xfe, !PT ;  /* 0x0000003a0f747812 */ /* 0x040fe200078efe00 */
[----:B------:R-:W-:Y:S01]  /*0940*/  IMAD.MOV R23, RZ, RZ, -R20 ;  /* 0x000000ffff177224 */ /* 0x000fe200078e0a14 */
[----:B------:R-:W-:Y:S01]  /*0950*/  LOP3.LUT R136, R15, 0x3e, R0, 0xfe, !PT ;  /* 0x0000003e0f887812 */ /* 0x000fe200078efe00 */
[C---:B------:R-:W-:Y:S01]  /*0960*/  IMAD R20, R5.reuse, R21, R26 ;  /* 0x0000001505147224 */ /* 0x040fe200078e021a */
[----:B------:R-:W-:Y:S01]  /*0970*/  IABS R26, R172 ;  /* 0x000000ac001a7213 */ /* 0x000fe20000000000 */
[C---:B------:R-:W-:Y:S01]  /*0980*/  IMAD R18, R5.reuse, R17, R24 ;  /* 0x0000001105127224 */ /* 0x040fe200078e0218 */
[----:B------:R-:W-:Y:S01]  /*0990*/  IABS R70, R116 ;  /* 0x0000007400467213 */ /* 0x000fe20000000000 */
[----:B------:R-:W-:Y:S01]  /*09a0*/  IMAD R24, R5, R23, R30 ;  /* 0x0000001705187224 */ /* 0x000fe200078e021e */
[----:B------:R-:W-:Y:S01]  /*09b0*/  IABS R30, R170 ;  /* 0x000000aa001e7213 */ /* 0x000fe20000000000 */
[----:B------:R-:W-:Y:S01]  /*09c0*/  IMAD.HI.U32 R17, R9, R26, RZ ;  /* 0x0000001a09117227 */ /* 0x000fe200078e00ff */
[----:B------:R-:W-:-:S02]  /*09d0*/  IABS R74, R136 ;  /* 0x00000088004a7213 */ /* 0x000fc40000000000 */
[C---:B------:R-:W-:Y:S01]  /*09e0*/  LOP3.LUT R122, R2.reuse, 0x44, RZ, 0xfc, !PT ;  /* 0x00000044027a7812 */ /* 0x040fe200078efcff */
[----:B------:R-:W-:Y:S01]  /*09f0*/  IMAD.HI.U32 R21, R9, R30, RZ ;  /* 0x0000001e09157227 */ /* 0x000fe200078e00ff */
[C---:B------:R-:W-:Y:S02]  /*0a00*/  LOP3.LUT R134, R2.reuse, 0x48, RZ, 0xfc, !PT ;  /* 0x0000004802867812 */ /* 0x040fe400078efcff */
[----:B------:R-:W-:Y:S01]  /*0a10*/  IABS R80, R122 ;  /* 0x0000007a00507213 */ /* 0x000fe20000000000 */
[----:B------:R-:W-:Y:S01]  /*0a20*/  IMAD.MOV R17, RZ, RZ, -R17 ;  /* 0x000000ffff117224 */ /* 0x000fe200078e0a11 */
[----:B------:R-:W-:Y:S01]  /*0a30*/  IABS R84, R134 ;  /* 0x0000008600547213 */ /* 0x000fe20000000000 */
[----:B------:R-:W-:Y:S01]  /*0a40*/  IMAD.MOV R21, RZ, RZ, -R21 ;  /* 0x000000ffff157224 */ /* 0x000fe200078e0a15 */
[C---:B------:R-:W-:Y:S01]  /*0a50*/  LOP3.LUT R128, R2.reuse, 0x4e, RZ, 0xfc, !PT ;  /* 0x0000004e02807812 */ /* 0x040fe200078efcff */
[----:B------:R-:W-:Y:S01]  /*0a60*/  IMAD R26, R5, R17, R26 ;  /* 0x00000011051a7224 */ /* 0x000fe200078e021a */
[----:B------:R-:W-:Y:S01]  /*0a70*/  LOP3.LUT R132, R2, 0x52, RZ, 0xfc, !PT ;  /* 0x0000005202847812 */ /* 0x000fe200078efcff */
[----:B------:R-:W-:Y:S01]  /*0a80*/  IMAD.HI.U32 R17, R9, R36, RZ ;  /* 0x0000002409117227 */ /* 0x000fe200078e00ff */
[----:B------:R-:W-:-:S02]  /*0a90*/  IABS R90, R128 ;  /* 0x00000080005a7213 */ /* 0x000fc40000000000 */
[----:B------:R-:W-:Y:S01]  /*0aa0*/  IABS R94, R132 ;  /* 0x00000084005e7213 */ /* 0x000fe20000000000 */
[----:B------:R-:W-:Y:S01]  /*0ab0*/  IMAD R30, R5, R21, R30 ;  /* 0x00000015051e7224 */ /* 0x000fe200078e021e */
        /* <DEDUP_REMOVED lines=16> */
[----:B------:R-:W-:Y:S02]  /*0bc0*/  LOP3.LUT R178, R15, 0x4, R0, 0xfe, !PT ;  /* 0x000000040fb27812 */ /* 0x000fe400078efe00 */
[C---:B------:R-:W-:Y:S01]  /*0bd0*/  LOP3.LUT R103, R2.reuse, 0x70, RZ, 0xfc, !PT ;  /* 0x0000007002677812 */ /* 0x040fe200078efcff */
[----:B------:R-:W-:Y:S01]  /*0be0*/  IMAD.MOV R17, RZ, RZ, -R17 ;  /* 0x000000ffff117224 */ /* 0x000fe200078e0a11 */
[----:B------:R-:W-:Y:S01]  /*0bf0*/  IABS R146, R107 ;  /* 0x0000006b00927213 */ /* 0x000fe20000000000 */
[----:B------:R-:W-:Y:S01]  /*0c00*/  IMAD.MOV R21, RZ, RZ, -R21 ;  /* 0x000000ffff157224 */ /* 0x000fe200078e0a15 */
[----:B------:R-:W-:Y:S01]  /*0c10*/  IABS R22, R178 ;  /* 0x000000b200167213 */ /* 0x000fe20000000000 */
[----:B------:R-:W-:Y:S01]  /*0c20*/  IMAD R46, R5, R17, R46 ;  /* 0x00000011052e7224 */ /* 0x000fe200078e022e */
[----:B------:R-:W-:Y:S01]  /*0c30*/  IABS R150, R103 ;  /* 0x0000006700967213 */ /* 0x000fe20000000000 */
[----:B------:R-:W-:Y:S01]  /*0c40*/  IMAD.HI.U32 R17, R9, R58, RZ ;  /* 0x0000003a09117227 */ /* 0x000fe200078e00ff */
[C---:B------:R-:W-:Y:S01]  /*0c50*/  LOP3.LUT R91, R2.reuse, 0x7e, RZ, 0xfc, !PT ;  /* 0x0000007e025b7812 */ /* 0x040fe200078efcff */
[----:B------:R-:W-:Y:S01]  /*0c60*/  STL [R1+0x150], R178 ;  /* 0x000150b201007387 */ /* 0x000fe20000100800 */
[----:B------:R-:W-:Y:S01]  /*0c70*/  LOP3.LUT R177, R15, 0x6, R0, 0xfe, !PT ;  /* 0x000000060fb17812 */ /* 0x000fe200078efe00 */
[----:B------:R-:W-:Y:S01]  /*0c80*/  IMAD R50, R5, R21, R50 ;  /* 0x0000001505327224 */ /* 0x000fe200078e0232 */
[----:B------:R-:W-:Y:S01]  /*0c90*/  IABS R166, R91 ;  /* 0x0000005b00a67213 */ /* 0x000fe20000000000 */
[----:B------:R-:W-:Y:S01]  /*0ca0*/  IMAD.HI.U32 R21, R9, R62, RZ ;  /* 0x0000003e09157227 */ /* 0x000fe200078e00ff */
[--C-:B------:R-:W-:Y:S01]  /*0cb0*/  LOP3.LUT R174, R15, 0xc, R0.reuse, 0xfe, !PT ;  /* 0x0000000c0fae7812 */ /* 0x100fe200078efe00 */
[----:B------:R-:W-:Y:S01]  /*0cc0*/  STL [R1+0x14c], R177 ;  /* 0x00014cb101007387 */ /* 0x000fe20000100800 */
[----:B------:R-:W-:Y:S01]  /*0cd0*/  ISETP.GT.U32.AND P0, PT, R5, R10, PT ;  /* 0x0000000a0500720c */ /* 0x000fe20003f04070 */
[----:B------:R-:W-:Y:S01]  /*0ce0*/  IMAD.MOV R17, RZ, RZ, -R17 ;  /* 0x000000ffff117224 */ /* 0x000fe200078e0a11 */
[----:B------:R-:W-:Y:S01]  /*0cf0*/  IABS R28, R174 ;  /* 0x000000ae001c7213 */ /* 0x000fe20000000000 */
[----:B------:R-:W-:Y:S01]  /*0d00*/  IMAD.MOV R21, RZ, RZ, -R21 ;  /* 0x000000ffff157224 */ /* 0x000fe200078e0a15 */
[----:B------:R-:W-:Y:S01]  /*0d10*/  LOP3.LUT R169, R15, 0x16, R0, 0xfe, !PT ;  /* 0x000000160fa97812 */ /* 0x000fe200078efe00 */
[C---:B------:R-:W-:Y:S01]  /*0d20*/  IMAD R58, R5.reuse, R17, R58 ;  /* 0x00000011053a7224 */ /* 0x040fe200078e023a */
[----:B------:R-:W-:Y:S01]  /*0d30*/  ISETP.GT.U32.AND P4, PT, R5, R12, PT ;  /* 0x0000000c0500720c */ /* 0x000fe20003f84070 */
[----:B------:R-:W-:Y:S01]  /*0d40*/  IMAD.HI.U32 R17, R9, R70, RZ ;  /* 0x0000004609117227 */ /* 0x000fe200078e00ff */
[----:B------:R-:W-:Y:S01]  /*0d50*/  IABS R32, R169 ;  /* 0x000000a900207213 */ /* 0x000fe20000000000 */
[----:B------:R-:W-:Y:S01]  /*0d60*/  STL [R1+0x148], R176 ;  /* 0x000148b001007387 */ /* 0x000fe20000100800 */
[----:B------:R-:W-:Y:S01]  /*0d70*/  LOP3.LUT R171, R15, 0x12, R0, 0xfe, !PT ;  /* 0x000000120fab7812 */ /* 0x000fe200078efe00 */
[C---:B------:R-:W-:Y:S01]  /*0d80*/  IMAD R62, R5.reuse, R21, R62 ;  /* 0x00000015053e7224 */ /* 0x040fe200078e023e */
[----:B------:R-:W-:Y:S01]  /*0d90*/  ISETP.GT.U32.AND P3, PT, R5, R18, PT ;  /* 0x000000120500720c */ /* 0x000fe20003f64070 */
        /* <DEDUP_REMOVED lines=8> */
[----:B------:R-:W-:Y:S01]  /*0e20*/  IMAD R70, R5, R17, R70 ;  /* 0x0000001105467224 */ /* 0x000fe200078e0246 */
[--C-:B------:R-:W-:Y:S01]  /*0e30*/  LOP3.LUT R155, R15, 0x26, R0.reuse, 0xfe, !PT ;  /* 0x000000260f9b7812 */ /* 0x100fe200078efe00 */
[----:B------:R-:W-:Y:S01]  /*0e40*/  IMAD.HI.U32 R17, R9, R80, RZ ;  /* 0x0000005009117227 */ /* 0x000fe200078e00ff */
[----:B------:R-:W-:Y:S01]  /*0e50*/  IABS R38, R112 ;  /* 0x0000007000267213 */ /* 0x000fe20000000000 */
[----:B------:R-:W-:Y:S01]  /*0e60*/  STL [R1+0x140], R174 ;  /* 0x000140ae01007387 */ /* 0x000fe20000100800 */
[----:B------:R-:W-:Y:S01]  /*0e70*/  LOP3.LUT R163, R15, 0x20, R0, 0xfe, !PT ;  /* 0x000000200fa37812 */ /* 0x000fe200078efe00 */
[----:B------:R-:W-:Y:S01]  /*0e80*/  IMAD R74, R5, R21, R74 ;  /* 0x00000015054a7224 */ /* 0x000fe200078e024a */
[----:B------:R-:W-:Y:S01]  /*0e90*/  IABS R48, R155 ;  /* 0x0000009b00307213 */ /* 0x000fe20000000000 */
[----:B------:R-:W-:Y:S01]  /*0ea0*/  IMAD.HI.U32 R21, R9, R84, RZ ;  /* 0x0000005409157227 */ /* 0x000fe200078e00ff */
[----:B------:R-:W-:Y:S01]  /*0eb0*/  IABS R42, R163 ;  /* 0x000000a3002a7213 */ /* 0x000fe20000000000 */
[----:B------:R-:W-:Y:S01]  /*0ec0*/  STL [R1+0x13c], R173 ;  /* 0x00013cad01007387 */ /* 0x000fe20000100800 */
[C-C-:B------:R-:W-:Y:S01]  /*0ed0*/  LOP3.LUT R161, R15.reuse, 0x22, R0.reuse, 0xfe, !PT ;  /* 0x000000220fa17812 */ /* 0x140fe200078efe00 */
[----:B------:R-:W-:Y:S01]  /*0ee0*/  IMAD.MOV R17, RZ, RZ, -R17 ;  /* 0x000000ffff117224 */ /* 0x000fe200078e0a11 */
[----:B------:R-:W-:Y:S01]  /*0ef0*/  LOP3.LUT R151, R15, 0x2a, R0, 0xfe, !PT ;  /* 0x0000002a0f977812 */ /* 0x000fe200078efe00 */
[----:B------:R-:W-:Y:S01]  /*0f00*/  IMAD.MOV R21, RZ, RZ, -R21 ;  /* 0x000000ffff157224 */ /* 0x000fe200078e0a15 */
[----:B------:R-:W-:Y:S01]  /*0f10*/  IABS R44, R161 ;  /* 0x000000a1002c7213 */ /* 0x000fe20000000000 */
[----:B------:R-:W-:Y:S01]  /*0f20*/  IMAD R80, R5, R17, R80 ;  /* 0x0000001105507224 */ /* 0x000fe200078e0250 */
[----:B------:R-:W-:Y:S01]  /*0f30*/  IABS R52, R151 ;  /* 0x0000009700347213 */ /* 0x000fe20000000000 */
[----:B------:R-:W-:Y:S01]  /*0f40*/  IMAD.HI.U32 R17, R9, R90, RZ ;  /* 0x0000005a09117227 */ /* 0x000fe200078e00ff */
[C-C-:B------:R-:W-:Y:S01]  /*0f50*/  LOP3.LUT R149, R15.reuse, 0x2c, R0.reuse, 0xfe, !PT ;  /* 0x0000002c0f957812 */ /* 0x140fe200078efe00 */
[----:B------:R-:W-:Y:S01]  /*0f60*/  STL [R1+0x138], R172 ;  /* 0x000138ac01007387 */ /* 0x000fe20000100800 */
[----:B------:R-:W-:Y:S01]  /*0f70*/  LOP3.LUT R139, R15, 0x38, R0, 0xfe, !PT ;  /* 0x000000380f8b7812 */ /* 0x000fe200078efe00 */
[----:B------:R-:W-:Y:S01]  /*0f80*/  IMAD R84, R5, R21, R84 ;  /* 0x0000001505547224 */ /* 0x000fe200078e0254 */
[----:B------:R-:W-:Y:S01]  /*0f90*/  IABS R54, R149 ;  /* 0x0000009500367213 */ /* 0x000fe20000000000 */
[----:B------:R-:W-:Y:S01]  /*0fa0*/  IMAD.HI.U32 R21, R9, R94, RZ ;  /* 0x0000005e09157227 */ /* 0x000fe200078e00ff */
[C-C-:B------:R-:W-:Y:S01]  /*0fb0*/  LOP3.LUT R145, R15.reuse, 0x30, R0.reuse, 0xfe, !PT ;  /* 0x000000300f917812 */ /* 0x140fe200078efe00 */
[----:B------:R-:W-:Y:S01]  /*0fc0*/  STL [R1+0x134], R171 ;  /* 0x000134ab01007387 */ /* 0x000fe20000100800 */
[----:B------:R-:W-:Y:S01]  /*0fd0*/  IABS R68, R139 ;  /* 0x0000008b00447213 */ /* 0x000fe20000000000 */
[----:B------:R-:W-:Y:S01]  /*0fe0*/  IMAD.MOV R17, RZ, RZ, -R17 ;  /* 0x000000ffff117224 */ /* 0x000fe200078e0a11 */
[----:B------:R-:W-:Y:S01]  /*0ff0*/  IABS R60, R145 ;  /* 0x00000091003c7213 */ /* 0x000fe20000000000 */
[----:B------:R-:W-:Y:S01]  /*1000*/  IMAD.MOV R21, RZ, RZ, -R21 ;  /* 0x000000ffff157224 */ /* 0x000fe200078e0a15 */
[----:B------:R-:W-:Y:S01]  /*1010*/  LOP3.LUT R141, R15, 0x34, R0, 0xfe, !PT ;  /* 0x000000340f8d7812 */ /* 0x000fe200078efe00 */
[----:B------:R-:W-:Y:S01]  /*1020*/  IMAD R90, R5, R17, R90 ;  /* 0x00000011055a7224 */ /* 0x000fe200078e025a */
[--C-:B------:R-:W-:Y:S01]  /*1030*/  LOP3.LUT R114, R15, 0x36, R0.reuse, 0xfe, !PT ;  /* 0x000000360f727812 */ /* 0x100fe200078efe00 */
[----:B------:R-:W-:Y:S01]  /*1040*/  IMAD.HI.U32 R17, R9, R100, RZ ;  /* 0x0000006409117227 */ /* 0x000fe200078e00ff */
[----:B------:R-:W-:Y:S01]  /*1050*/  LOP3.LUT R137, R15, 0x3c, R0, 0xfe, !PT ;  /* 0x0000003c0f897812 */ /* 0x000fe200078efe00 */
[----:B------:R-:W-:Y:S01]  /*1060*/  STL [R1+0x130], R170 ;  /* 0x000130aa01007387 */ /* 0x000fe20000100800 */
[C---:B------:R-:W-:Y:S01]  /*1070*/  LOP3.LUT R120, R2.reuse, 0x42, RZ, 0xfc, !PT ;  /* 0x0000004202787812 */ /* 0x040fe200078efcff */
[----:B------:R-:W-:Y:S01]  /*1080*/  IMAD R94, R5, R21, R94 ;  /* 0x00000015055e7224 */ /* 0x000fe200078e025e */
[----:B------:R-:W-:Y:S01]  /*1090*/  IABS R72, R137 ;  /* 0x0000008900487213 */ /* 0x000fe20000000000 */
[----:B------:R-:W-:Y:S01]  /*10a0*/  IMAD.HI.U32 R21, R9, R104, RZ ;  /* 0x0000006809157227 */ /* 0x000fe200078e00ff */
[----:B------:R-:W-:Y:S01]  /*10b0*/  IABS R78, R120 ;  /* 0x00000078004e7213 */ /* 0x000fe20000000000 */
[----:B------:R-:W-:Y:S01]  /*10c0*/  STL [R1+0x12c], R169 ;  /* 0x00012ca901007387 */ /* 0x000fe20000100800 */
[C---:B------:R-:W-:Y:S01]  /*10d0*/  LOP3.LUT R135, R2.reuse, 0x46, RZ, 0xfc, !PT ;  /* 0x0000004602877812 */ /* 0x040fe200078efcff */
[----:B------:R-:W-:Y:S01]  /*10e0*/  IMAD.MOV R17, RZ, RZ, -R17 ;  /* 0x000000ffff117224 */ /* 0x000fe200078e0a11 */
[----:B------:R-:W-:Y:S01]  /*10f0*/  IABS R64, R141 ;  /* 0x0000008d00407213 */ /* 0x000fe20000000000 */
[----:B------:R-:W-:Y:S01]  /*1100*/  IMAD.MOV R21, RZ, RZ, -R21 ;  /* 0x000000ffff157224 */ /* 0x000fe200078e0a15 */
[----:B------:R-:W-:Y:S01]  /*1110*/  IABS R82, R135 ;  /* 0x0000008700527213 */ /* 0x000fe20000000000 */
[----:B------:R-:W-:Y:S01]  /*1120*/  IMAD R100, R5, R17, R100 ;  /* 0x0000001105647224 */ /* 0x000fe200078e0264 */
[C---:B------:R-:W-:Y:S01]  /*1130*/  LOP3.LUT R118, R2.reuse, 0x40, RZ, 0xfc, !PT ;  /* 0x0000004002767812 */ /* 0x040fe200078efcff */
[----:B------:R-:W-:Y:S01]  /*1140*/  IMAD.HI.U32 R17, R9, R110, RZ ;  /* 0x0000006e09117227 */ /* 0x000fe200078e00ff */
[C---:B------:R-:W-:Y:S01]  /*1150*/  LOP3.LUT R124, R2.reuse, 0x4a, RZ, 0xfc, !PT ;  /* 0x0000004a027c7812 */ /* 0x040fe200078efcff */
[----:B------:R-:W-:Y:S01]  /*1160*/  STL [R1+0x128], R168 ;  /* 0x000128a801007387 */ /* 0x000fe20000100800 */
[----:B------:R-:W-:Y:S01]  /*1170*/  IABS R76, R118 ;  /* 0x00000076004c7213 */ /* 0x000fe20000000000 */
[----:B------:R-:W-:Y:S01]  /*1180*/  IMAD R104, R5, R21, R104 ;  /* 0x0000001505687224 */ /* 0x000fe200078e0268 */
[----:B------:R-:W-:Y:S01]  /*1190*/  IABS R86, R124 ;  /* 0x0000007c00567213 */ /* 0x000fe20000000000 */
[----:B------:R-:W-:Y:S01]  /*11a0*/  IMAD.HI.U32 R21, R9, R140, RZ ;  /* 0x0000008c09157227 */ /* 0x000fe200078e00ff */
[C---:B------:R-:W-:Y:S01]  /*11b0*/  LOP3.LUT R133, R2.reuse, 0x54, RZ, 0xfc, !PT ;  /* 0x0000005402857812 */ /* 0x040fe200078efcff */
        /* <DEDUP_REMOVED lines=14> */
[C---:B------:R-:W-:Y:S01]  /*12a0*/  IMAD.HI.U32 R16, R9.reuse, R22, RZ ;  /* 0x0000001609107227 */ /* 0x040fe200078e00ff */
[C---:B------:R-:W-:Y:S01]  /*12b0*/  LOP3.LUT R125, R2.reuse, 0x5a, RZ, 0xfc, !PT ;  /* 0x0000005a027d7812 */ /* 0x040fe200078efcff */
[----:B------:R-:W-:Y:S01]  /*12c0*/  STL [R1+0x11c], R165 ;  /* 0x00011ca501007387 */ /* 0x000fe20000100800 */
[C---:B------:R-:W-:Y:S01]  /*12d0*/  LOP3.LUT R115, R2.reuse, 0x64, RZ, 0xfc, !PT ;  /* 0x0000006402737812 */ /* 0x040fe200078efcff */
[----:B------:R-:W-:Y:S01]  /*12e0*/  IMAD.HI.U32 R21, R9, R150, RZ ;  /* 0x0000009609157227 */ /* 0x000fe200078e00ff */
[----:B------:R-:W-:Y:S01]  /*12f0*/  IABS R102, R125 ;  /* 0x0000007d00667213 */ /* 0x000fe20000000000 */
[----:B------:R-:W-:Y:S01]  /*1300*/  STL [R1+0x118], R163 ;  /* 0x000118a301007387 */ /* 0x000fe20000100800 */
[----:B------:R-:W-:Y:S01]  /*1310*/  IABS R138, R115 ;  /* 0x00000073008a7213 */ /* 0x000fe20000000000 */
[----:B------:R-:W-:Y:S01]  /*1320*/  IMAD.MOV R17, RZ, RZ, -R17 ;  /* 0x000000ffff117224 */ /* 0x000fe200078e0a11 */
        /* <DEDUP_REMOVED lines=11> */
[C---:B------:R-:W-:Y:S01]  /*13e0*/  IMAD R14, R5.reuse, R16, R22 ;  /* 0x00000010050e7224 */ /* 0x040fe200078e0216 */
[----:B------:R-:W-:Y:S01]  /*13f0*/  IABS R22, R177 ;  /* 0x000000b100167213 */ /* 0x000fe20000000000 */
[----:B------:R-:W-:Y:S01]  /*1400*/  IMAD R150, R5, R21, R150 ;  /* 0x0000001505967224 */ /* 0x000fe200078e0296 */
[----:B------:R-:W-:Y:S01]  /*1410*/  IABS R142, R111 ;  /* 0x0000006f008e7213 */ /* 0x000fe20000000000 */
[----:B------:R-:W-:Y:S01]  /*1420*/  IMAD.MOV R21, RZ, RZ, -R17 ;  /* 0x000000ffff157224 */ /* 0x000fe200078e0a11 */
        /* <DEDUP_REMOVED lines=8> */
[----:B------:R-:W-:Y:S01]  /*14b0*/  STL [R1+0x10c], R155 ;  /* 0x00010c9b01007387 */ /* 0x000fe20000100800 */
[----:B------:R-:W-:-:S02]  /*14c0*/  LOP3.LUT R105, R2, 0x6e, RZ, 0xfc, !PT ;  /* 0x0000006e02697812 */ /* 0x000fc400078efcff */
[----:B------:R-:W-:Y:S01]  /*14d0*/  IMAD.MOV R16, RZ, RZ, -R16 ;  /* 0x000000ffff107224 */ /* 0x000fe200078e0a10 */
[C---:B------:R-:W-:Y:S01]  /*14e0*/  ISETP.GT.U32.AND P1, PT, R5.reuse, R166, PT ;  /* 0x000000a60500720c */ /* 0x040fe20003f24070 */
[----:B------:R-:W-:Y:S01]  /*14f0*/  IMAD.MOV R19, RZ, RZ, -R19 ;  /* 0x000000ffff137224 */ /* 0x000fe200078e0a13 */
[----:B------:R-:W-:Y:S01]  /*1500*/  STL [R1+0x108], R153 ;  /* 0x0001089901007387 */ /* 0x000fe20000100800 */
[C---:B------:R-:W-:Y:S01]  /*1510*/  IMAD R16, R5.reuse, R16, R22 ;  /* 0x0000001005107224 */ /* 0x040fe200078e0216 */
[C---:B------:R-:W-:Y:S01]  /*1520*/  LOP3.LUT R99, R2.reuse, 0x74, RZ, 0xfc, !PT ;  /* 0x0000007402637812 */ /* 0x040fe200078efcff */
[----:B------:R-:W-:Y:S01]  /*1530*/  IMAD R22, R5, R19, R28 ;  /* 0x0000001305167224 */ /* 0x000fe200078e021c */
[----:B------:R-:W-:Y:S01]  /*1540*/  IABS R28, R171 ;  /* 0x000000ab001c7213 */ /* 0x000fe20000000000 */
[----:B------:R-:W-:Y:S01]  /*1550*/  IMAD.HI.U32 R23, R9, R32, RZ ;  /* 0x0000002009177227 */ /* 0x000fe200078e00ff */
[C---:B------:R-:W-:Y:S01]  /*1560*/  ISETP.GT.U32.AND P5, PT, R5.reuse, R16, PT ;  /* 0x000000100500720c */ /* 0x040fe20003fa4070 */
[----:B------:R-:W-:Y:S01]  /*1570*/  STL [R1+0x104], R151 ;  /* 0x0001049701007387 */ /* 0x000fe20000100800 */
[----:B------:R-:W-:Y:S01]  /*1580*/  LOP3.LUT R97, R2, 0x76, RZ, 0xfc, !PT ;  /* 0x0000007602617812 */ /* 0x000fe200078efcff */
[----:B------:R-:W-:Y:S01]  /*1590*/  @!P0 IMAD.IADD R10, R10, 0x1, -R5 ;  /* 0x000000010a0a8824 */ /* 0x000fe200078e0a05 */
[----:B------:R-:W-:Y:S01]  /*15a0*/  ISETP.GT.U32.AND P0, PT, R5, R14, PT ;  /* 0x0000000e0500720c */ /* 0x000fe20003f04070 */
[----:B------:R-:W-:Y:S01]  /*15b0*/  IMAD.MOV R23, RZ, RZ, -R23 ;  /* 0x000000ffff177224 */ /* 0x000fe200078e0a17 */
[----:B------:R-:W-:Y:S01]  /*15c0*/  STL [R1+0x100], R149 ;  /* 0x0001009501007387 */ /* 0x000fe20000100800 */
[----:B------:R-:W-:Y:S01]  /*15d0*/  IMAD.HI.U32 R19, R9, R28, RZ ;  /* 0x0000001c09137227 */ /* 0x000fe200078e00ff */
[----:B------:R-:W-:-:S02]  /*15e0*/  ISETP.GT.U32.AND P6, PT, R5, R10, PT ;  /* 0x0000000a0500720c */ /* 0x000fc40003fc4070 */
[----:B------:R-:W-:Y:S01]  /*15f0*/  STL [R1+0xfc], R147 ;  /* 0x0000fc9301007387 */ /* 0x000fe20000100800 */
[C---:B------:R-:W-:Y:S01]  /*1600*/  IMAD R32, R5.reuse, R23, R32 ;  /* 0x0000001705207224 */ /* 0x040fe200078e0220 */
[----:B------:R-:W-:Y:S01]  /*1610*/  LOP3.LUT R95, R2, 0x78, RZ, 0xfc, !PT ;  /* 0x00000078025f7812 */ /* 0x000fe200078efcff */
[--C-:B------:R-:W-:Y:S01]  /*1620*/  @!P1 IMAD.IADD R166, R166, 0x1, -R5.reuse ;  /* 0x00000001a6a69824 */ /* 0x100fe200078e0a05 */
[C---:B------:R-:W-:Y:S01]  /*1630*/  ISETP.GT.U32.AND P1, PT, R5.reuse, R22, PT ;  /* 0x000000160500720c */ /* 0x040fe20003f24070 */
[----:B------:R-:W-:Y:S01]  /*1640*/  @!P4 IMAD.IADD R12, R12, 0x1, -R5 ;  /* 0x000000010c0cc824 */ /* 0x000fe200078e0a05 */
[----:B------:R-:W-:Y:S01]  /*1650*/  ISETP.GT.U32.AND P4, PT, R5, R26, PT ;  /* 0x0000001a0500720c */ /* 0x000fe20003f84070 */
[----:B------:R-:W-:Y:S01]  /*1660*/  IMAD.HI.U32 R25, R9, R34, RZ ;  /* 0x0000002209197227 */ /* 0x000fe200078e00ff */
[----:B------:R-:W-:Y:S01]  /*1670*/  STL [R1+0xf8], R145 ;  /* 0x0000f89101007387 */ /* 0x000fe20000100800 */
[----:B------:R-:W-:Y:S02]  /*1680*/  LOP3.LUT R93, R2, 0x7a, RZ, 0xfc, !PT ;  /* 0x0000007a025d7812 */ /* 0x000fe400078efcff */
[----:B------:R-:W-:Y:S01]  /*1690*/  IMAD.MOV R19, RZ, RZ, -R19 ;  /* 0x000000ffff137224 */ /* 0x000fe200078e0a13 */
[----:B------:R-:W-:Y:S01]  /*16a0*/  STL [R1+0xf4], R143 ;  /* 0x0000f48f01007387 */ /* 0x000fe20000100800 */
[----:B------:R-:W-:Y:S01]  /*16b0*/  @!P3 IMAD.IADD R18, R18, 0x1, -R5 ;  /* 0x000000011212b824 */ /* 0x000fe200078e0a05 */
[C---:B------:R-:W-:Y:S01]  /*16c0*/  ISETP.GT.U32.AND P3, PT, R5.reuse, R32, PT ;  /* 0x000000200500720c */ /* 0x040fe20003f64070 */
[----:B------:R-:W-:Y:S01]  /*16d0*/  IMAD.MOV R25, RZ, RZ, -R25 ;  /* 0x000000ffff197224 */ /* 0x000fe200078e0a19 */
[----:B------:R-:W-:Y:S01]  /*16e0*/  STL [R1+0xf0], R141 ;  /* 0x0000f08d01007387 */ /* 0x000fe20000100800 */
[C---:B------:R-:W-:Y:S01]  /*16f0*/  IMAD R28, R5.reuse, R19, R28 ;  /* 0x00000013051c7224 */ /* 0x040fe200078e021c */
[----:B------:R-:W-:Y:S01]  /*1700*/  LOP3.LUT R89, R2, 0x7c, RZ, 0xfc, !PT ;  /* 0x0000007c02597812 */ /* 0x000fe200078efcff */
[C---:B------:R-:W-:Y:S01]  /*1710*/  IMAD R34, R5.reuse, R25, R34 ;  /* 0x0000001905227224 */ /* 0x040fe200078e0222 */
[----:B------:R-:W-:Y:S01]  /*1720*/  STL [R1+0xec], R114 ;  /* 0x0000ec7201007387 */ /* 0x000fe20000100800 */
[--C-:B------:R-:W-:Y:S01]  /*1730*/  @!P6 IMAD.IADD R10, R10, 0x1, -R5.reuse ;  /* 0x000000010a0ae824 */ /* 0x100fe200078e0a05 */
[C---:B------:R-:W-:Y:S01]  /*1740*/  ISETP.GT.U32.AND P6, PT, R5.reuse, R24, PT ;  /* 0x000000180500720c */ /* 0x040fe20003fc4070 */
        /* <DEDUP_REMOVED lines=16> */
[----:B------:R-:W-:Y:S01]  /*1850*/  @!P5 IMAD.IADD R30, R30, 0x1, -R5 ;  /* 0x000000011e1ed824 */ /* 0x000fe200078e0a05 */
[----:B------:R-:W-:Y:S01]  /*1860*/  ISETP.GT.U32.AND P5, PT, R5, R18, PT ;  /* 0x000000120500720c */ /* 0x000fe20003fa4070 */
[----:B------:R-:W-:Y:S01]  /*1870*/  IMAD.HI.U32 R19, R9, R38, RZ ;  /* 0x0000002609137227 */ /* 0x000fe200078e00ff */
[----:B------:R-:W-:Y:S01]  /*1880*/  STL [R1+0xe8], R139 ;  /* 0x0000e88b01007387 */ /* 0x000fe20000100800 */
[----:B------:R-:W-:-:S02]  /*1890*/  IABS R148, R105 ;  /* 0x0000006900947213 */ /* 0x000fc40000000000 */
[--C-:B------:R-:W-:Y:S01]  /*18a0*/  @!P2 IMAD.IADD R34, R34, 0x1, -R5.reuse ;  /* 0x000000012222a824 */ /* 0x100fe200078e0a05 */
[C---:B------:R-:W-:Y:S01]  /*18b0*/  ISETP.GT.U32.AND P2, PT, R5.reuse, R22, PT ;  /* 0x000000160500720c */ /* 0x040fe20003f44070 */
[--C-:B------:R-:W-:Y:S01]  /*18c0*/  @!P1 IMAD.IADD R36, R36, 0x1, -R5.reuse ;  /* 0x0000000124249824 */ /* 0x100fe200078e0a05 */
[C---:B------:R-:W-:Y:S01]  /*18d0*/  ISETP.GT.U32.AND P1, PT, R5.reuse, R24, PT ;  /* 0x000000180500720c */ /* 0x040fe20003f24070 */
[----:B------:R-:W-:Y:S01]  /*18e0*/  @!P4 IMAD.IADD R14, R14, 0x1, -R5 ;  /* 0x000000010e0ec824 */ /* 0x000fe200078e0a05 */
[C---:B------:R-:W-:Y:S01]  /*18f0*/  ISETP.GT.U32.AND P4, PT, R5.reuse, R26, PT ;  /* 0x0000001a0500720c */ /* 0x040fe20003f84070 */
[----:B------:R-:W-:Y:S01]  /*1900*/  IMAD.MOV R19, RZ, RZ, -R19 ;  /* 0x000000ffff137224 */ /* 0x000fe200078e0a13 */
[----:B------:R-:W-:Y:S01]  /*1910*/  STL [R1+0xe4], R116 ;  /* 0x0000e47401007387 */ /* 0x000fe20000100800 */
[----:B------:R-:W-:Y:S01]  /*1920*/  @!P3 IMAD.IADD R20, R20, 0x1, -R5 ;  /* 0x000000011414b824 */ /* 0x000fe200078e0a05 */
[C---:B------:R-:W-:Y:S01]  /*1930*/  ISETP.GT.U32.AND P3, PT, R5.reuse, R34, PT ;  /* 0x000000220500720c */ /* 0x040fe20003f64070 */
[----:B------:R-:W-:Y:S01]  /*1940*/  IMAD R38, R5, R19, R38 ;  /* 0x0000001305267224 */ /* 0x000fe200078e0226 */
[----:B------:R-:W-:Y:S01]  /*1950*/  STL [R1+0xe0], R137 ;  /* 0x0000e08901007387 */ /* 0x000fe20000100800 */
[----:B------:R-:W-:Y:S01]  /*1960*/  IMAD.HI.U32 R19, R9, R48, RZ ;  /* 0x0000003009137227 */ /* 0x000fe200078e00ff */
[----:B------:R-:W-:-:S02]  /*1970*/  IABS R154, R99 ;  /* 0x00000063009a7213 */ /* 0x000fc40000000000 */
[----:B------:R-:W-:Y:S01]  /*1980*/  STL [R1+0xdc], R136 ;  /* 0x0000dc8801007387 */ /* 0x000fe20000100800 */
[----:B------:R-:W-:Y:S01]  /*1990*/  IMAD.HI.U32 R23, R9, R42, RZ ;  /* 0x0000002a09177227 */ /* 0x000fe200078e00ff */
[----:B------:R-:W-:Y:S02]  /*19a0*/  IABS R162, R93 ;  /* 0x0000005d00a27213 */ /* 0x000fe40000000000 */
[----:B------:R-:W-:Y:S01]  /*19b0*/  STL [R1+0xd8], R118 ;  /* 0x0000d87601007387 */ /* 0x000fe20000100800 */
[----:B------:R-:W-:Y:S01]  /*19c0*/  IMAD.MOV R19, RZ, RZ, -R19 ;  /* 0x000000ffff137224 */ /* 0x000fe200078e0a13 */
[----:B------:R-:W-:Y:S01]  /*19d0*/  IABS R160, R95 ;  /* 0x0000005f00a07213 */ /* 0x000fe20000000000 */
[--C-:B------:R-:W-:Y:S01]  /*19e0*/  @!P0 IMAD.IADD R16, R16, 0x1, -R5.reuse ;  /* 0x0000000110108824 */ /* 0x100fe200078e0a05 */
[C---:B------:R-:W-:Y:S01]  /*19f0*/  ISETP.GT.U32.AND P0, PT, R5.reuse, R28, PT ;  /* 0x0000001c0500720c */ /* 0x040fe20003f04070 */
[----:B------:R-:W-:Y:S01]  /*1a00*/  @!P5 IMAD.IADD R18, R18, 0x1, -R5 ;  /* 0x000000011212d824 */ /* 0x000fe200078e0a05 */
[----:B------:R-:W-:Y:S01]  /*1a10*/  ISETP.GT.U32.AND P5, PT, R5, R30, PT ;  /* 0x0000001e0500720c */ /* 0x000fe20003fa4070 */
[----:B------:R-:W-:Y:S01]  /*1a20*/  IMAD.MOV R23, RZ, RZ, -R23 ;  /* 0x000000ffff177224 */ /* 0x000fe200078e0a17 */
[----:B------:R-:W-:Y:S01]  /*1a30*/  STL [R1+0x2e4], R120 ;  /* 0x0002e47801007387 */ /* 0x000fe20000100800 */
[----:B------:R-:W-:Y:S01]  /*1a40*/  IMAD.HI.U32 R25, R9, R44, RZ ;  /* 0x0000002c09197227 */ /* 0x000fe200078e00ff */
[----:B------:R-:W-:-:S02]  /*1a50*/  IABS R158, R97 ;  /* 0x00000061009e7213 */ /* 0x000fc40000000000 */
[----:B------:R-:W-:Y:S01]  /*1a60*/  STL [R1+0x354], R122 ;  /* 0x0003547a01007387 */ /* 0x000fe20000100800 */
[C---:B------:R-:W-:Y:S01]  /*1a70*/  IMAD R48, R5.reuse, R19, R48 ;  /* 0x0000001305307224 */ /* 0x040fe200078e0230 */
[----:B------:R-:W-:Y:S01]  /*1a80*/  IABS R164, R89 ;  /* 0x0000005900a47213 */ /* 0x000fe20000000000 */
[--C-:B------:R-:W-:Y:S01]  /*1a90*/  @!P2 IMAD.IADD R22, R22, 0x1, -R5.reuse ;  /* 0x000000011616a824 */ /* 0x100fe200078e0a05 */
[C---:B------:R-:W-:Y:S01]  /*1aa0*/  ISETP.GT.U32.AND P2, PT, R5.reuse, R36, PT ;  /* 0x000000240500720c */ /* 0x040fe20003f44070 */
[--C-:B------:R-:W-:Y:S01]  /*1ab0*/  @!P1 IMAD.IADD R24, R24, 0x1, -R5.reuse ;  /* 0x0000000118189824 */ /* 0x100fe200078e0a05 */
[C---:B------:R-:W-:Y:S01]  /*1ac0*/  ISETP.GT.U32.AND P1, PT, R5.reuse, R38, PT ;  /* 0x000000260500720c */ /* 0x040fe20003f24070 */
[----:B------:R-:W-:Y:S01]  /*1ad0*/  @!P4 IMAD.IADD R26, R26, 0x1, -R5 ;  /* 0x000000011a1ac824 */ /* 0x000fe200078e0a05 */
[C---:B------:R-:W-:Y:S01]  /*1ae0*/  ISETP.GT.U32.AND P4, PT, R5.reuse, R40, PT ;  /* 0x000000280500720c */ /* 0x040fe20003f84070 */
[----:B------:R-:W-:Y:S01]  /*1af0*/  IMAD R42, R5, R23, R42 ;  /* 0x00000017052a7224 */ /* 0x000fe200078e022a */
[----:B------:R-:W-:Y:S01]  /*1b00*/  STL [R1+0x350], R135 ;  /* 0x0003508701007387 */ /* 0x000fe20000100800 */
[----:B------:R-:W-:-:S02]  /*1b10*/  IMAD.MOV R25, RZ, RZ, -R25 ;  /* 0x000000ffff197224 */ /* 0x000fc400078e0a19 */
[----:B------:R-:W-:Y:S01]  /*1b20*/  IMAD.HI.U32 R23, R9, R52, RZ ;  /* 0x0000003409177227 */ /* 0x000fe200078e00ff */
[----:B------:R-:W-:Y:S03]  /*1b30*/  STL [R1+0x34c], R134 ;  /* 0x00034c8601007387 */ /* 0x000fe60000100800 */
[----:B------:R-:W-:Y:S01]  /*1b40*/  @!P3 IMAD.IADD R34, R34, 0x1, -R5 ;  /* 0x000000012222b824 */ /* 0x000fe200078e0a05 */
[C---:B------:R-:W-:Y:S01]  /*1b50*/  ISETP.GT.U32.AND P3, PT, R5.reuse, R48, PT ;  /* 0x000000300500720c */ /* 0x040fe20003f64070 */
[C---:B------:R-:W-:Y:S01]  /*1b60*/  IMAD R44, R5.reuse, R25, R44 ;  /* 0x00000019052c7224 */ /* 0x040fe200078e022c */
[----:B------:R-:W-:Y:S01]  /*1b70*/  STL [R1+0x348], R124 ;  /* 0x0003487c01007387 */ /* 0x000fe20000100800 */
[----:B------:R-:W-:Y:S02]  /*1b80*/  IMAD.MOV R23, RZ, RZ, -R23 ;  /* 0x000000ffff177224 */ /* 0x000fe400078e0a17 */
[--C-:B------:R-:W-:Y:S01]  /*1b90*/  @!P6 IMAD.IADD R12, R12, 0x1, -R5.reuse ;  /* 0x000000010c0ce824 */ /* 0x100fe200078e0a05 */
[C---:B------:R-:W-:Y:S01]  /*1ba0*/  ISETP.GT.U32.AND P6, PT, R5.reuse, R32, PT ;  /* 0x000000200500720c */ /* 0x040fe20003fc4070 */
[C---:B------:R-:W-:Y:S01]  /*1bb0*/  IMAD R52, R5.reuse, R23, R52 ;  /* 0x0000001705347224 */ /* 0x040fe200078e0234 */
[----:B------:R-:W-:Y:S01]  /*1bc0*/  STL [R1+0x344], R126 ;  /* 0x0003447e01007387 */ /* 0x000fe20000100800 */
[--C-:B------:R-:W-:Y:S01]  /*1bd0*/  @!P0 IMAD.IADD R28, R28, 0x1, -R5.reuse ;  /* 0x000000011c1c8824 */ /* 0x100fe200078e0a05 */
[C---:B------:R-:W-:Y:S01]  /*1be0*/  ISETP.GT.U32.AND P0, PT, R5.reuse, R42, PT ;  /* 0x0000002a0500720c */ /* 0x040fe20003f04070 */
[--C-:B------:R-:W-:Y:S01]  /*1bf0*/  @!P5 IMAD.IADD R30, R30, 0x1, -R5.reuse ;  /* 0x000000011e1ed824 */ /* 0x100fe200078e0a05 */
[----:B------:R-:W-:Y:S01]  /*1c00*/  ISETP.GT.U32.AND P5, PT, R5, R44, PT ;  /* 0x0000002c0500720c */ /* 0x000fe20003fa4070 */
[----:B------:R-:W-:Y:S01]  /*1c10*/  IMAD.HI.U32 R25, R9, R54, RZ ;  /* 0x0000003609197227 */ /* 0x000fe200078e00ff */
[----:B------:R-:W-:Y:S03]  /*1c20*/  STL [R1+0x340], R128 ;  /* 0x0003408001007387 */ /* 0x000fe60000100800 */
[--C-:B------:R-:W-:Y:S01]  /*1c30*/  @!P2 IMAD.IADD R36, R36, 0x1, -R5.reuse ;  /* 0x000000012424a824 */ /* 0x100fe200078e0a05 */
[C---:B------:R-:W-:Y:S01]  /*1c40*/  ISETP.GT.U32.AND P2, PT, R5.reuse, R50, PT ;  /* 0x000000320500720c */ /* 0x040fe20003f44070 */
[--C-:B------:R-:W-:Y:S01]  /*1c50*/  @!P1 IMAD.IADD R38, R38, 0x1, -R5.reuse ;  /* 0x0000000126269824 */ /* 0x100fe200078e0a05 */
[----:B------:R-:W-:Y:S01]  /*1c60*/  ISETP.GT.U32.AND P1, PT, R5, R52, PT ;  /* 0x000000340500720c */ /* 0x000fe20003f24070 */
[----:B------:R-:W-:Y:S01]  /*1c70*/  @!P4 IMAD.IADD R40, R40, 0x1, -R5 ;  /* 0x000000012828c824 */ /* 0x000fe200078e0a05 */
[----:B------:R-:W-:Y:S01]  /*1c80*/  STL [R1+0x33c], R130 ;  /* 0x00033c8201007387 */ /* 0x000fe20000100800 */
[----:B------:R-:W-:-:S02]  /*1c90*/  IMAD.MOV R25, RZ, RZ, -R25 ;  /* 0x000000ffff197224 */ /* 0x000fc400078e0a19 */
[--C-:B------:R-:W-:Y:S01]  /*1ca0*/  @!P3 IMAD.IADD R48, R48, 0x1, -R5.reuse ;  /* 0x000000013030b824 */ /* 0x100fe200078e0a05 */
[C---:B------:R-:W-:Y:S01]  /*1cb0*/  ISETP.GT.U32.AND P3, PT, R5.reuse, R40, PT ;  /* 0x000000280500720c */ /* 0x040fe20003f64070 */
        /* <DEDUP_REMOVED lines=11> */
[----:B------:R-:W-:Y:S01]  /*1d70*/  ISETP.GT.U32.AND P1, PT, R5, R44, PT ;  /* 0x0000002c0500720c */ /* 0x000fe20003f24070 */
[----:B------:R-:W-:Y:S01]  /*1d80*/  @!P3 IMAD.IADD R40, R40, 0x1, -R5 ;  /* 0x000000012828b824 */ /* 0x000fe200078e0a05 */
[----:B------:R-:W-:Y:S01]  /*1d90*/  STL [R1+0x334], R133 ;  /* 0x0003348501007387 */ /* 0x000fe20000100800 */
[----:B------:R-:W-:Y:S01]  /*1da0*/  IMAD.HI.U32 R15, R9, R68, RZ ;  /* 0x00000044090f7227 */ /* 0x000fe200078e00ff */
[----:B------:R-:W-:-:S02]  /*1db0*/  ISETP.GT.U32.AND P3, PT, R5, R52, PT ;  /* 0x000000340500720c */ /* 0x000fc40003f64070 */
[----:B------:R-:W-:Y:S01]  /*1dc0*/  STL [R1+0x330], R129 ;  /* 0x0003308101007387 */ /* 0x000fe20000100800 */
[----:B------:R-:W-:Y:S01]  /*1dd0*/  @!P6 IMAD.IADD R46, R46, 0x1, -R5 ;  /* 0x000000012e2ee824 */ /* 0x000fe200078e0a05 */
[----:B------:R-:W-:Y:S01]  /*1de0*/  ISETP.GT.U32.AND P6, PT, R5, R38, PT ;  /* 0x000000260500720c */ /* 0x000fe20003fc4070 */
[----:B------:R-:W-:Y:S01]  /*1df0*/  IMAD.HI.U32 R19, R9, R60, RZ ;  /* 0x0000003c09137227 */ /* 0x000fe200078e00ff */
[----:B------:R-:W-:Y:S03]  /*1e00*/  STL [R1+0x32c], R127 ;  /* 0x00032c7f01007387 */ /* 0x000fe60000100800 */
[----:B------:R-:W-:Y:S01]  /*1e10*/  IMAD.MOV R15, RZ, RZ, -R15 ;  /* 0x000000ffff0f7224 */ /* 0x000fe200078e0a0f */
[----:B------:R-:W-:Y:S01]  /*1e20*/  STL [R1+0x328], R125 ;  /* 0x0003287d01007387 */ /* 0x000fe20000100800 */
[--C-:B------:R-:W-:Y:S01]  /*1e30*/  @!P4 IMAD.IADD R54, R54, 0x1, -R5.reuse ;  /* 0x000000013636c824 */ /* 0x100fe200078e0a05 */
[C---:B------:R-:W-:Y:S01]  /*1e40*/  ISETP.GT.U32.AND P4, PT, R5.reuse, R46, PT ;  /* 0x0000002e0500720c */ /* 0x040fe20003f84070 */
[----:B------:R-:W-:Y:S01]  /*1e50*/  @!P0 IMAD.IADD R58, R58, 0x1, -R5 ;  /* 0x000000013a3a8824 */ /* 0x000fe200078e0a05 */
[C---:B------:R-:W-:Y:S01]  /*1e60*/  ISETP.GT.U32.AND P0, PT, R5.reuse, R48, PT ;  /* 0x000000300500720c */ /* 0x040fe20003f04070 */
[----:B------:R-:W-:Y:S01]  /*1e70*/  IMAD.MOV R19, RZ, RZ, -R19 ;  /* 0x000000ffff137224 */ /* 0x000fe200078e0a13 */
[----:B------:R-:W-:Y:S01]  /*1e80*/  STL [R1+0x324], R123 ;  /* 0x0003247b01007387 */ /* 0x000fe20000100800 */
[----:B------:R-:W-:-:S02]  /*1e90*/  IMAD R68, R5, R15, R68 ;  /* 0x0000000f05447224 */ /* 0x000fc400078e0244 */
[--C-:B------:R-:W-:Y:S01]  /*1ea0*/  @!P2 IMAD.IADD R42, R42, 0x1, -R5.reuse ;  /* 0x000000012a2aa824 */ /* 0x100fe200078e0a05 */
[C---:B------:R-:W-:Y:S01]  /*1eb0*/  ISETP.GT.U32.AND P2, PT, R5.reuse, R54, PT ;  /* 0x000000360500720c */ /* 0x040fe20003f44070 */
[----:B------:R-:W-:Y:S01]  /*1ec0*/  @!P1 IMAD.IADD R44, R44, 0x1, -R5 ;  /* 0x000000012c2c9824 */ /* 0x000fe200078e0a05 */
[C---:B------:R-:W-:Y:S01]  /*1ed0*/  ISETP.GT.U32.AND P1, PT, R5.reuse, R58, PT ;  /* 0x0000003a0500720c */ /* 0x040fe20003f24070 */
[----:B------:R-:W-:Y:S01]  /*1ee0*/  IMAD R60, R5, R19, R60 ;  /* 0x00000013053c7224 */ /* 0x000fe200078e023c */
[----:B------:R-:W-:Y:S01]  /*1ef0*/  STL [R1+0x320], R121 ;  /* 0x0003207901007387 */ /* 0x000fe20000100800 */
[----:B------:R-:W-:-:S03]  /*1f00*/  IMAD.HI.U32 R19, R9, R72, RZ ;  /* 0x0000004809137227 */ /* 0x000fc600078e00ff */
[C---:B------:R-:W-:Y:S01]  /*1f10*/  ISETP.GT.U32.AND P5, PT, R5.reuse, R60, PT ;  /* 0x0000003c0500720c */ /* 0x040fe20003fa4070 */
[----:B------:R-:W-:Y:S01]  /*1f20*/  @!P3 IMAD.IADD R52, R52, 0x1, -R5 ;  /* 0x000000013434b824 */ /* 0x000fe200078e0a05 */
[----:B------:R-:W-:Y:S01]  /*1f30*/  ISETP.GT.U32.AND P3, PT, R5, R68, PT ;  /* 0x000000440500720c */ /* 0x000fe20003f64070 */
[----:B------:R-:W-:Y:S01]  /*1f40*/  IMAD.MOV R19, RZ, RZ, -R19 ;  /* 0x000000ffff137224 */ /* 0x000fe200078e0a13 */
[----:B------:R-:W-:Y:S01]  /*1f50*/  STL [R1+0x31c], R119 ;  /* 0x00031c7701007387 */ /* 0x000fe20000100800 */
[----:B------:R-:W-:-:S03]  /*1f60*/  IMAD.HI.U32 R15, R9, R78, RZ ;  /* 0x0000004e090f7227 */ /* 0x000fc600078e00ff */
[----:B------:R-:W-:Y:S01]  /*1f70*/  STL [R1+0x318], R117 ;  /* 0x0003187501007387 */ /* 0x000fe20000100800 */
[C---:B------:R-:W-:Y:S02]  /*1f80*/  IMAD R72, R5.reuse, R19, R72 ;  /* 0x0000001305487224 */ /* 0x040fe400078e0248 */
[----:B------:R-:W-:Y:S01]  /*1f90*/  IMAD.MOV R15, RZ, RZ, -R15 ;  /* 0x000000ffff0f7224 */ /* 0x000fe200078e0a0f */
[----:B------:R-:W-:Y:S01]  /*1fa0*/  STL [R1+0x314], R115 ;  /* 0x0003147301007387 */ /* 0x000fe20000100800 */
        /* <DEDUP_REMOVED lines=10> */
[----:B------:R-:W-:Y:S01]  /*2050*/  @!P3 IMAD.IADD R68, R68, 0x1, -R5 ;  /* 0x000000014444b824 */ /* 0x000fe200078e0a05 */
[----:B------:R-:W-:Y:S01]  /*2060*/  ISETP.GT.U32.AND P3, PT, R5, R78, PT ;  /* 0x0000004e0500720c */ /* 0x000fe20003f64070 */
[----:B------:R-:W-:Y:S01]  /*2070*/  IMAD.MOV R19, RZ, RZ, -R19 ;  /* 0x000000ffff137224 */ /* 0x000fe200078e0a13 */
[----:B------:R-:W-:Y:S01]  /*2080*/  STL [R1+0x2e0], R109 ;  /* 0x0002e06d01007387 */ /* 0x000fe20000100800 */
[----:B------:R-:W-:-:S03]  /*2090*/  IMAD.HI.U32 R23, R9, R64, RZ ;  /* 0x0000004009177227 */ /* 0x000fc600078e00ff */
[----:B------:R-:W-:Y:S01]  /*20a0*/  STL [R1+0x2dc], R107 ;  /* 0x0002dc6b01007387 */ /* 0x000fe20000100800 */
[C---:B------:R-:W-:Y:S02]  /*20b0*/  IMAD R82, R5.reuse, R19, R82 ;  /* 0x0000001305527224 */ /* 0x040fe400078e0252 */
[----:B------:R-:W-:Y:S01]  /*20c0*/  @!P4 IMAD.IADD R62, R62, 0x1, -R5 ;  /* 0x000000013e3ec824 */ /* 0x000fe200078e0a05 */
[C---:B------:R-:W-:Y:S01]  /*20d0*/  ISETP.GT.U32.AND P4, PT, R5.reuse, R74, PT ;  /* 0x0000004a0500720c */ /* 0x040fe20003f84070 */
[----:B------:R-:W-:Y:S01]  /*20e0*/  IMAD.MOV R23, RZ, RZ, -R23 ;  /* 0x000000ffff177224 */ /* 0x000fe200078e0a17 */
[----:B------:R-:W-:Y:S01]  /*20f0*/  STL [R1+0x2c8], R105 ;  /* 0x0002c86901007387 */ /* 0x000fe20000100800 */
[--C-:B------:R-:W-:Y:S01]  /*2100*/  @!P2 IMAD.IADD R70, R70, 0x1, -R5.reuse ;  /* 0x000000014646a824 */ /* 0x100fe200078e0a05 */
[C---:B------:R-:W-:Y:S01]  /*2110*/  ISETP.GT.U32.AND P2, PT, R5.reuse, R80, PT ;  /* 0x000000500500720c */ /* 0x040fe20003f44070 */
[----:B------:R-:W-:Y:S01]  /*2120*/  @!P1 IMAD.IADD R72, R72, 0x1, -R5 ;  /* 0x0000000148489824 */ /* 0x000fe200078e0a05 */
[C---:B------:R-:W-:Y:S01]  /*2130*/  ISETP.GT.U32.AND P1, PT, R5.reuse, R82, PT ;  /* 0x000000520500720c */ /* 0x040fe20003f24070 */
[----:B------:R-:W-:Y:S01]  /*2140*/  IMAD R64, R5, R23, R64 ;  /* 0x0000001705407224 */ /* 0x000fe200078e0240 */
[----:B------:R-:W-:Y:S01]  /*2150*/  STL [R1+0x2c4], R103 ;  /* 0x0002c46701007387 */ /* 0x000fe20000100800 */
[----:B------:R-:W-:-:S03]  /*2160*/  IMAD.HI.U32 R23, R9, R76, RZ ;  /* 0x0000004c09177227 */ /* 0x000fc600078e00ff */
[----:B------:R-:W-:Y:S01]  /*2170*/  STL [R1+0x2c0], R101 ;  /* 0x0002c06501007387 */ /* 0x000fe20000100800 */
        /* <DEDUP_REMOVED lines=8> */
[----:B------:R-:W-:-:S03]  /*2200*/  IMAD.HI.U32 R23, R9, R86, RZ ;  /* 0x0000005609177227 */ /* 0x000fc600078e00ff */
[----:B------:R-:W-:Y:S01]  /*2210*/  STL [R1+0x2b8], R97 ;  /* 0x0002b86101007387 */ /* 0x000fe20000100800 */
        /* <DEDUP_REMOVED lines=12> */
[----:B------:R-:W-:-:S04]  /*22e0*/  IMAD.HI.U32 R15, R9, R88, RZ ;  /* 0x00000058090f7227 */ /* 0x000fc800078e00ff */
[----:B------:R-:W-:Y:S02]  /*22f0*/  IMAD.MOV R23, RZ, RZ, -R23 ;  /* 0x000000ffff177224 */ /* 0x000fe400078e0a17 */
[----:B------:R-:W-:Y:S01]  /*2300*/  @!P4 IMAD.IADD R84, R84, 0x1, -R5 ;  /* 0x000000015454c824 */ /* 0x000fe200078e0a05 */
[----:B------:R-:W-:Y:S01]  /*2310*/  ISETP.GT.U32.AND P4, PT, R5, R74, PT ;  /* 0x0000004a0500720c */ /* 0x000fe20003f84070 */
[----:B------:R-:W-:Y:S02]  /*2320*/  IMAD.MOV R15, RZ, RZ, -R15 ;  /* 0x000000ffff0f7224 */ /* 0x000fe400078e0a0f */
[----:B------:R-:W-:-:S04]  /*2330*/  IMAD.HI.U32 R19, R9, R92, RZ ;  /* 0x0000005c09137227 */ /* 0x000fc800078e00ff */
[C---:B------:R-:W-:Y:S02]  /*2340*/  IMAD R96, R5.reuse, R23, R96 ;  /* 0x0000001705607224 */ /* 0x040fe400078e0260 */
[----:B------:R-:W-:Y:S01]  /*2350*/  @!P2 IMAD.IADD R72, R72, 0x1, -R5 ;  /* 0x000000014848a824 */ /* 0x000fe200078e0a05 */
[C---:B------:R-:W-:Y:S01]  /*2360*/  ISETP.GT.U32.AND P2, PT, R5.reuse, R84, PT ;  /* 0x000000540500720c */ /* 0x040fe20003f44070 */
[----:B------:R-:W-:Y:S02]  /*2370*/  IMAD R88, R5, R15, R88 ;  /* 0x0000000f05587224 */ /* 0x000fe400078e0258 */
[----:B------:R-:W-:Y:S02]  /*2380*/  IMAD.MOV R19, RZ, RZ, -R19 ;  /* 0x000000ffff137224 */ /* 0x000fe400078e0a13 */
[----:B------:R-:W-:-:S04]  /*2390*/  IMAD.HI.U32 R15, R9, R98, RZ ;  /* 0x00000062090f7227 */ /* 0x000fc800078e00ff */
[----:B------:R-:W-:Y:S01]  /*23a0*/  @!P3 IMAD.IADD R82, R82, 0x1, -R5 ;  /* 0x000000015252b824 */ /* 0x000fe200078e0a05 */
[C---:B------:R-:W-:Y:S01]  /*23b0*/  ISETP.GT.U32.AND P3, PT, R5.reuse, R96, PT ;  /* 0x000000600500720c */ /* 0x040fe20003f64070 */
[----:B------:R-:W-:Y:S02]  /*23c0*/  IMAD R92, R5, R19, R92 ;  /* 0x00000013055c7224 */ /* 0x000fe400078e025c */
[----:B------:R-:W-:Y:S02]  /*23d0*/  IMAD.MOV R15, RZ, RZ, -R15 ;  /* 0x000000ffff0f7224 */ /* 0x000fe400078e0a0f */
[----:B------:R-:W-:-:S04]  /*23e0*/  IMAD.HI.U32 R19, R9, R102, RZ ;  /* 0x0000006609137227 */ /* 0x000fc800078e00ff */
[C---:B------:R-:W-:Y:S02]  /*23f0*/  IMAD R98, R5.reuse, R15, R98 ;  /* 0x0000000f05627224 */ /* 0x040fe400078e0262 */
[----:B------:R-:W-:Y:S01]  /*2400*/  @!P4 IMAD.IADD R74, R74, 0x1, -R5 ;  /* 0x000000014a4ac824 */ /* 0x000fe200078e0a05 */
[C---:B------:R-:W-:Y:S01]  /*2410*/  ISETP.GT.U32.AND P4, PT, R5.reuse, R88, PT ;  /* 0x000000580500720c */ /* 0x040fe20003f84070 */
[----:B------:R-:W-:Y:S02]  /*2420*/  IMAD.MOV R19, RZ, RZ, -R19 ;  /* 0x000000ffff137224 */ /* 0x000fe400078e0a13 */
[----:B------:R-:W-:Y:S01]  /*2430*/  @!P2 IMAD.IADD R84, R84, 0x1, -R5 ;  /* 0x000000015454a824 */ /* 0x000fe200078e0a05 */
[C---:B------:R-:W-:Y:S01]  /*2440*/  ISETP.GT.U32.AND P2, PT, R5.reuse, R98, PT ;  /* 0x000000620500720c */ /* 0x040fe20003f44070 */
[----:B------:R-:W-:Y:S02]  /*2450*/  IMAD R102, R5, R19, R102 ;  /* 0x0000001305667224 */ /* 0x000fe400078e0266 */
[----:B------:R-:W-:-:S04]  /*2460*/  IMAD.HI.U32 R19, R9, R138, RZ ;  /* 0x0000008a09137227 */ /* 0x000fc800078e00ff */
[----:B------:R-:W-:Y:S01]  /*2470*/  @!P3 IMAD.IADD R96, R96, 0x1, -R5 ;  /* 0x000000016060b824 */ /* 0x000fe200078e0a05 */
[C---:B------:R-:W-:Y:S01]  /*2480*/  ISETP.GT.U32.AND P3, PT, R5.reuse, R110, PT ;  /* 0x0000006e0500720c */ /* 0x040fe20003f64070 */
[----:B------:R-:W-:Y:S02]  /*2490*/  IMAD.MOV R19, RZ, RZ, -R19 ;  /* 0x000000ffff137224 */ /* 0x000fe400078e0a13 */
[--C-:B------:R-:W-:Y:S01]  /*24a0*/  @!P4 IMAD.IADD R88, R88, 0x1, -R5.reuse ;  /* 0x000000015858c824 */ /* 0x100fe200078e0a05 */
[C---:B------:R-:W-:Y:S01]  /*24b0*/  ISETP.GT.U32.AND P4, PT, R5.reuse, R102, PT ;  /* 0x000000660500720c */ /* 0x040fe20003f84070 */
[C---:B------:R-:W-:Y:S02]  /*24c0*/  IMAD R138, R5.reuse, R19, R138 ;  /* 0x00000013058a7224 */ /* 0x040fe400078e028a */
[----:B------:R-:W-:Y:S01]  /*24d0*/  @!P5 IMAD.IADD R60, R60, 0x1, -R5 ;  /* 0x000000013c3cd824 */ /* 0x000fe200078e0a05 */
[----:B------:R-:W-:Y:S01]  /*24e0*/  ISETP.GT.U32.AND P5, PT, R5, R50, PT ;  /* 0x000000320500720c */ /* 0x000fe20003fa4070 */
[----:B------:R-:W-:-:S04]  /*24f0*/  IMAD.HI.U32 R25, R9, R66, RZ ;  /* 0x0000004209197227 */ /* 0x000fc800078e00ff */
[----:B------:R-:W-:Y:S01]  /*2500*/  @!P2 IMAD.IADD R98, R98, 0x1, -R5 ;  /* 0x000000016262a824 */ /* 0x000fe200078e0a05 */
[----:B------:R-:W-:Y:S01]  /*2510*/  ISETP.GT.U32.AND P2, PT, R5, R138, PT ;  /* 0x0000008a0500720c */ /* 0x000fe20003f44070 */
[----:B------:R-:W-:-:S04]  /*2520*/  IMAD.HI.U32 R23, R9, R106, RZ ;  /* 0x0000006a09177227 */ /* 0x000fc800078e00ff */
[----:B------:R-:W-:Y:S02]  /*2530*/  IMAD.MOV R25, RZ, RZ, -R25 ;  /* 0x000000ffff197224 */ /* 0x000fe400078e0a19 */
[----:B------:R-:W-:Y:S01]  /*2540*/  @!P3 IMAD.IADD R110, R110, 0x1, -R5 ;  /* 0x000000016e6eb824 */ /* 0x000fe200078e0a05 */
[----:B------:R-:W-:Y:S01]  /*2550*/  ISETP.GT.U32.AND P3, PT, R5, R98, PT ;  /* 0x000000620500720c */ /* 0x000fe20003f64070 */
[----:B------:R-:W-:Y:S02]  /*2560*/  IMAD.MOV R23, RZ, RZ, -R23 ;  /* 0x000000ffff177224 */ /* 0x000fe400078e0a17 */
[----:B------:R-:W-:-:S04]  /*2570*/  IMAD.HI.U32 R15, R9, R108, RZ ;  /* 0x0000006c090f7227 */ /* 0x000fc800078e00ff */
[C---:B------:R-:W-:Y:S02]  /*2580*/  IMAD R66, R5.reuse, R25, R66 ;  /* 0x0000001905427224 */ /* 0x040fe400078e0242 */
[----:B------:R-:W-:Y:S02]  /*2590*/  IMAD R106, R5, R23, R106 ;  /* 0x00000017056a7224 */ /* 0x000fe400078e026a */
[----:B------:R-:W-:-:S04]  /*25a0*/  IMAD.HI.U32 R23, R9, R142, RZ ;  /* 0x0000008e09177227 */ /* 0x000fc800078e00ff */
[----:B------:R-:W-:Y:S02]  /*25b0*/  IMAD.MOV R15, RZ, RZ, -R15 ;  /* 0x000000ffff0f7224 */ /* 0x000fe400078e0a0f */
[--C-:B------:R-:W-:Y:S02]  /*25c0*/  @!P4 IMAD.IADD R102, R102, 0x1, -R5.reuse ;  /* 0x000000016666c824 */ /* 0x100fe400078e0a05 */
[--C-:B------:R-:W-:Y:S01]  /*25d0*/  @!P0 IMAD.IADD R48, R48, 0x1, -R5.reuse ;  /* 0x0000000130308824 */ /* 0x100fe200078e0a05 */
[C---:B------:R-:W-:Y:S01]  /*25e0*/  ISETP.GT.U32.AND P0, PT, R5.reuse, R64, PT ;  /* 0x000000400500720c */ /* 0x040fe20003f04070 */
[----:B------:R-:W-:Y:S01]  /*25f0*/  @!P5 IMAD.IADD R50, R50, 0x1, -R5 ;  /* 0x000000013232d824 */ /* 0x000fe200078e0a05 */
[C---:B------:R-:W-:Y:S01]  /*2600*/  ISETP.GT.U32.AND P5, PT, R5.reuse, R66, PT ;  /* 0x000000420500720c */ /* 0x040fe20003fa4070 */
[----:B------:R-:W-:Y:S02]  /*2610*/  IMAD.MOV R23, RZ, RZ, -R23 ;  /* 0x000000ffff177224 */ /* 0x000fe400078e0a17 */
[----:B------:R-:W-:-:S02]  /*2620*/  IMAD R108, R5, R15, R108 ;  /* 0x0000000f056c7224 */ /* 0x000fc400078e026c */
[----:B------:R-:W-:Y:S01]  /*2630*/  @!P2 IMAD.IADD R138, R138, 0x1, -R5 ;  /* 0x000000018a8aa824 */ /* 0x000fe200078e0a05 */
[----:B------:R-:W-:Y:S01]  /*2640*/  ISETP.GT.U32.AND P2, PT, R5, R102, PT ;  /* 0x000000660500720c */ /* 0x000fe20003f44070 */
[----:B------:R-:W-:-:S04]  /*2650*/  IMAD.HI.U32 R15, R9, R144, RZ ;  /* 0x00000090090f7227 */ /* 0x000fc800078e00ff */
[C---:B------:R-:W-:Y:S02]  /*2660*/  IMAD R142, R5.reuse, R23, R142 ;  /* 0x00000017058e7224 */ /* 0x040fe400078e028e */
[----:B------:R-:W-:Y:S01]  /*2670*/  @!P3 IMAD.IADD R98, R98, 0x1, -R5 ;  /* 0x000000016262b824 */ /* 0x000fe200078e0a05 */
[----:B------:R-:W-:Y:S01]  /*2680*/  ISETP.GT.U32.AND P3, PT, R5, R138, PT ;  /* 0x0000008a0500720c */ /* 0x000fe20003f64070 */
[----:B------:R-:W-:Y:S02]  /*2690*/  IMAD.MOV R23, RZ, RZ, -R15 ;  /* 0x000000ffff177224 */ /* 0x000fe400078e0a0f */
[----:B------:R-:W-:-:S04]  /*26a0*/  IMAD.HI.U32 R15, R9, R152, RZ ;  /* 0x00000098090f7227 */ /* 0x000fc800078e00ff */
[----:B------:R-:W-:Y:S01]  /*26b0*/  @!P6 IMAD.IADD R38, R38, 0x1, -R5 ;  /* 0x000000012626e824 */ /* 0x000fe200078e0a05 */
[C---:B------:R-:W-:Y:S01]  /*26c0*/  ISETP.GT.U32.AND P6, PT, R5.reuse, R60, PT ;  /* 0x0000003c0500720c */ /* 0x040fe20003fc4070 */
[----:B------:R-:W-:Y:S02]  /*26d0*/  IMAD.MOV R15, RZ, RZ, -R15 ;  /* 0x000000ffff0f7224 */ /* 0x000fe400078e0a0f */
[--C-:B------:R-:W-:Y:S02]  /*26e0*/  @!P0 IMAD.IADD R64, R64, 0x1, -R5.reuse ;  /* 0x0000000140408824 */ /* 0x100fe400078e0a05 */
[--C-:B------:R-:W-:Y:S01]  /*26f0*/  @!P5 IMAD.IADD R66, R66, 0x1, -R5.reuse ;  /* 0x000000014242d824 */ /* 0x100fe200078e0a05 */
[C---:B------:R-:W-:Y:S01]  /*2700*/  ISETP.GT.U32.AND P5, PT, R5.reuse, R76, PT ;  /* 0x0000004c0500720c */ /* 0x040fe20003fa4070 */
[C---:B------:R-:W-:Y:S01]  /*2710*/  IMAD R152, R5.reuse, R15, R152 ;  /* 0x0000000f05987224 */ /* 0x040fe200078e0298 */
[C---:B------:R-:W-:Y:S01]  /*2720*/  ISETP.GT.U32.AND P0, PT, R5.reuse, R64, PT ;  /* 0x000000400500720c */ /* 0x040fe20003f04070 */
[--C-:B------:R-:W-:Y:S01]  /*2730*/  @!P2 IMAD.IADD R102, R102, 0x1, -R5.reuse ;  /* 0x000000016666a824 */ /* 0x100fe200078e0a05 */
[C---:B------:R-:W-:Y:S01]  /*2740*/  ISETP.GT.U32.AND P2, PT, R5.reuse, R142, PT ;  /* 0x0000008e0500720c */ /* 0x040fe20003f44070 */
[--C-:B------:R-:W-:Y:S01]  /*2750*/  @!P3 IMAD.IADD R138, R138, 0x1, -R5.reuse ;  /* 0x000000018a8ab824 */ /* 0x100fe200078e0a05 */
[C---:B------:R-:W-:Y:S01]  /*2760*/  ISETP.GT.U32.AND P3, PT, R5.reuse, R152, PT ;  /* 0x000000980500720c */ /* 0x040fe20003f64070 */
[----:B------:R-:W-:Y:S01]  /*2770*/  @!P6 IMAD.IADD R60, R60, 0x1, -R5 ;  /* 0x000000013c3ce824 */ /* 0x000fe200078e0a05 */
[----:B------:R-:W-:Y:S01]  /*2780*/  ISETP.GT.U32.AND P6, PT, R5, R62, PT ;  /* 0x0000003e0500720c */ /* 0x000fe20003fc4070 */
[----:B------:R-:W-:-:S02]  /*2790*/  IMAD R180, R13, 0x40, R131 ;  /* 0x000000400db47824 */ /* 0x000fc400078e0283 */
[--C-:B------:R-:W-:Y:S02]  /*27a0*/  @!P1 IMAD.IADD R166, R166, 0x1, -R5.reuse ;  /* 0x00000001a6a69824 */ /* 0x100fe400078e0a05 */
[--C-:B------:R-:W-:Y:S01]  /*27b0*/  @!P5 IMAD.IADD R76, R76, 0x1, -R5.reuse ;  /* 0x000000014c4cd824 */ /* 0x100fe200078e0a05 */
[C---:B------:R-:W-:Y:S01]  /*27c0*/  ISETP.GT.U32.AND P5, PT, R5.reuse, R68, PT ;  /* 0x000000440500720c */ /* 0x040fe20003fa4070 */
[--C-:B------:R-:W-:Y:S01]  /*27d0*/  @!P0 IMAD.IADD R64, R64, 0x1, -R5.reuse ;  /* 0x0000000140408824 */ /* 0x100fe200078e0a05 */
[C---:B------:R-:W-:Y:S01]  /*27e0*/  ISETP.GT.U32.AND P0, PT, R5.reuse, R86, PT ;  /* 0x000000560500720c */ /* 0x040fe20003f04070 */
[--C-:B------:R-:W-:Y:S01]  /*27f0*/  @!P2 IMAD.IADD R142, R142, 0x1, -R5.reuse ;  /* 0x000000018e8ea824 */ /* 0x100fe200078e0a05 */
[----:B------:R-:W-:Y:S01]  /*2800*/  STL [R1+0x158], R180 ;  /* 0x000158b401007387 */ /* 0x000fe20000100800 */
[--C-:B------:R-:W-:Y:S01]  /*2810*/  @!P3 IMAD.IADD R152, R152, 0x1, -R5.reuse ;  /* 0x000000019898b824 */ /* 0x100fe200078e0a05 */
[----:B------:R-:W-:Y:S01]  /*2820*/  IABS R56, R180 ;  /* 0x000000b400387213 */ /* 0x000fe20000000000 */
[----:B------:R-:W-:Y:S01]  /*2830*/  @!P6 IMAD.IADD R62, R62, 0x1, -R5 ;  /* 0x000000013e3ee824 */ /* 0x000fe200078e0a05 */
[C---:B------:R-:W-:Y:S01]  /*2840*/  ISETP.GT.U32.AND P3, PT, R5.reuse, R142, PT ;  /* 0x0000008e0500720c */ /* 0x040fe20003f64070 */
[----:B------:R1:W-:Y:S01]  /*2850*/  STL [R1+0x498], R2 ;  /* 0x0004980201007387 */ /* 0x0003e20000100800 */
[----:B------:R-:W-:Y:S01]  /*2860*/  ISETP.GT.U32.AND P6, PT, R5, R66, PT ;  /* 0x000000420500720c */ /* 0x000fe20003fc4070 */
[----:B------:R-:W-:-:S02]  /*2870*/  IMAD.HI.U32 R19, R9, R148, RZ ;  /* 0x0000009409137227 */ /* 0x000fc400078e00ff */
[----:B------:R2:W-:Y:S02]  /*2880*/  STL [R1+0x49c], R157 ;  /* 0x00049c9d01007387 */ /* 0x0005e40000100800 */
[--C-:B------:R-:W-:Y:S01]  /*2890*/  @!P5 IMAD.IADD R68, R68, 0x1, -R5.reuse ;  /* 0x000000014444d824 */ /* 0x100fe200078e0a05 */
[C---:B------:R-:W-:Y:S01]  /*28a0*/  ISETP.GT.U32.AND P5, PT, R5.reuse, R80, PT ;  /* 0x000000500500720c */ /* 0x040fe20003fa4070 */
[----:B------:R-:W-:Y:S01]  /*28b0*/  @!P0 IMAD.IADD R86, R86, 0x1, -R5 ;  /* 0x0000000156568824 */ /* 0x000fe200078e0a05 */
[C---:B------:R-:W-:Y:S01]  /*28c0*/  ISETP.GT.U32.AND P0, PT, R5.reuse, R76, PT ;  /* 0x0000004c0500720c */ /* 0x040fe20003f04070 */
[----:B------:R-:W-:Y:S02]  /*28d0*/  IMAD.MOV R19, RZ, RZ, -R19 ;  /* 0x000000ffff137224 */ /* 0x000fe400078e0a13 */
[--C-:B------:R-:W-:Y:S01]  /*28e0*/  @!P3 IMAD.IADD R142, R142, 0x1, -R5.reuse ;  /* 0x000000018e8eb824 */ /* 0x100fe200078e0a05 */
[C---:B------:R-:W-:Y:S01]  /*28f0*/  ISETP.GT.U32.AND P3, PT, R5.reuse, R152, PT ;  /* 0x000000980500720c */ /* 0x040fe20003f64070 */
[----:B------:R-:W-:Y:S01]  /*2900*/  @!P6 IMAD.IADD R66, R66, 0x1, -R5 ;  /* 0x000000014242e824 */ /* 0x000fe200078e0a05 */
[----:B------:R-:W-:Y:S01]  /*2910*/  ISETP.GT.U32.AND P6, PT, R5, R78, PT ;  /* 0x0000004e0500720c */ /* 0x000fe20003fc4070 */
[----:B------:R-:W-:Y:S01]  /*2920*/  IMAD.HI.U32 R15, R9, R154, RZ ;  /* 0x0000009a090f7227 */ /* 0x000fe200078e00ff */
[----:B------:R-:W-:-:S03]  /*2930*/  ISETP.GT.U32.AND P1, PT, R5, R86, PT ;  /* 0x000000560500720c */ /* 0x000fc60003f24070 */
[--C-:B------:R-:W-:Y:S01]  /*2940*/  @!P5 IMAD.IADD R80, R80, 0x1, -R5.reuse ;  /* 0x000000015050d824 */ /* 0x100fe200078e0a05 */
[C---:B------:R-:W-:Y:S01]  /*2950*/  ISETP.GT.U32.AND P5, PT, R5.reuse, R94, PT ;  /* 0x0000005e0500720c */ /* 0x040fe20003fa4070 */
[--C-:B------:R-:W-:Y:S01]  /*2960*/  @!P0 IMAD.IADD R76, R76, 0x1, -R5.reuse ;  /* 0x000000014c4c8824 */ /* 0x100fe200078e0a05 */
[C---:B------:R-:W-:Y:S01]  /*2970*/  ISETP.GT.U32.AND P0, PT, R5.reuse, R90, PT ;  /* 0x0000005a0500720c */ /* 0x040fe20003f04070 */
[C---:B------:R-:W-:Y:S02]  /*2980*/  IMAD R148, R5.reuse, R19, R148 ;  /* 0x0000001305947224 */ /* 0x040fe400078e0294 */
[--C-:B------:R-:W-:Y:S01]  /*2990*/  @!P3 IMAD.IADD R152, R152, 0x1, -R5.reuse ;  /* 0x000000019898b824 */ /* 0x100fe200078e0a05 */
[----:B------:R-:W-:Y:S01]  /*29a0*/  ISETP.GE.AND P3, PT, R2, RZ, PT ;  /* 0x000000ff0200720c */ /* 0x000fe20003f66270 */
[--C-:B------:R-:W-:Y:S01]  /*29b0*/  @!P6 IMAD.IADD R78, R78, 0x1, -R5.reuse ;  /* 0x000000014e4ee824 */ /* 0x100fe200078e0a05 */
[----:B-1----:R-:W3:Y:S01]  /*29c0*/  LDL R2, [R1+0x158] ;  /* 0x0001580001027983 */ /* 0x002ee20000100800 */
[C---:B------:R-:W-:Y:S01]  /*29d0*/  ISETP.GT.U32.AND P6, PT, R5.reuse, R92, PT ;  /* 0x0000005c0500720c */ /* 0x040fe20003fc4070 */
[----:B------:R-:W-:Y:S01]  /*29e0*/  @!P1 IMAD.IADD R86, R86, 0x1, -R5 ;  /* 0x0000000156569824 */ /* 0x000fe200078e0a05 */
[----:B------:R-:W-:Y:S01]  /*29f0*/  ISETP.GT.U32.AND P1, PT, R5, R100, PT ;  /* 0x000000640500720c */ /* 0x000fe20003f24070 */
[----:B------:R-:W-:-:S02]  /*2a00*/  IMAD.MOV R19, RZ, RZ, -R15 ;  /* 0x000000ffff137224 */ /* 0x000fc400078e0a0f */
[--C-:B------:R-:W-:Y:S01]  /*2a10*/  @!P5 IMAD.IADD R94, R94, 0x1, -R5.reuse ;  /* 0x000000015e5ed824 */ /* 0x100fe200078e0a05 */
[C---:B------:R-:W-:Y:S01]  /*2a20*/  ISETP.GT.U32.AND P5, PT, R5.reuse, R108, PT ;  /* 0x0000006c0500720c */ /* 0x040fe20003fa4070 */
[--C-:B------:R-:W-:Y:S01]  /*2a30*/  @!P0 IMAD.IADD R90, R90, 0x1, -R5.reuse ;  /* 0x000000015a5a8824 */ /* 0x100fe200078e0a05 */
[C---:B------:R-:W-:Y:S01]  /*2a40*/  ISETP.GT.U32.AND P0, PT, R5.reuse, R104, PT ;  /* 0x000000680500720c */ /* 0x040fe20003f04070 */
[C---:B------:R-:W-:Y:S02]  /*2a50*/  IMAD R144, R5.reuse, R23, R144 ;  /* 0x0000001705907224 */ /* 0x040fe400078e0290 */
[C---:B------:R-:W-:Y:S01]  /*2a60*/  IMAD R154, R5.reuse, R19, R154 ;  /* 0x00000013059a7224 */ /* 0x040fe200078e029a */
[C---:B------:R-:W-:Y:S01]  /*2a70*/  ISETP.GT.U32.AND P4, PT, R5.reuse, R90, PT ;  /* 0x0000005a0500720c */ /* 0x040fe20003f84070 */
[--C-:B------:R-:W-:Y:S01]  /*2a80*/  @!P6 IMAD.IADD R92, R92, 0x1, -R5.reuse ;  /* 0x000000015c5ce824 */ /* 0x100fe200078e0a05 */
[C---:B------:R-:W-:Y:S01]  /*2a90*/  ISETP.GT.U32.AND P6, PT, R5.reuse, R106, PT ;  /* 0x0000006a0500720c */ /* 0x040fe20003fc4070 */
[----:B------:R-:W-:Y:S01]  /*2aa0*/  @!P1 IMAD.IADD R100, R100, 0x1, -R5 ;  /* 0x0000000164649824 */ /* 0x000fe200078e0a05 */
[----:B------:R-:W-:Y:S01]  /*2ab0*/  ISETP.GT.U32.AND P1, PT, R5, R88, PT ;  /* 0x000000580500720c */ /* 0x000fe20003f24070 */
[----:B------:R-:W-:-:S04]  /*2ac0*/  IMAD.HI.U32 R19, R9, R162, RZ ;  /* 0x000000a209137227 */ /* 0x000fc800078e00ff */
[--C-:B------:R-:W-:Y:S01]  /*2ad0*/  @!P5 IMAD.IADD R108, R108, 0x1, -R5.reuse ;  /* 0x000000016c6cd824 */ /* 0x100fe200078e0a05 */
[C---:B------:R-:W-:Y:S01]  /*2ae0*/  ISETP.GT.U32.AND P5, PT, R5.reuse, R96, PT ;  /* 0x000000600500720c */ /* 0x040fe20003fa4070 */
[--C-:B------:R-:W-:Y:S01]  /*2af0*/  @!P0 IMAD.IADD R104, R104, 0x1, -R5.reuse ;  /* 0x0000000168688824 */ /* 0x100fe200078e0a05 */
[C---:B------:R-:W-:Y:S01]  /*2b00*/  ISETP.GT.U32.AND P0, PT, R5.reuse, R92, PT ;  /* 0x0000005c0500720c */ /* 0x040fe20003f04070 */
[--C-:B------:R-:W-:Y:S02]  /*2b10*/  @!P4 IMAD.IADD R90, R90, 0x1, -R5.reuse ;  /* 0x000000015a5ac824 */ /* 0x100fe400078e0a05 */
        /* <DEDUP_REMOVED lines=8> */
[----:B------:R-:W-:Y:S01]  /*2ba0*/  @!P0 IMAD.IADD R92, R92, 0x1, -R5 ;  /* 0x000000015c5c8824 */ /* 0x000fe200078e0a05 */
[C---:B------:R-:W-:Y:S01]  /*2bb0*/  ISETP.GT.U32.AND P0, PT, R5.reuse, R104, PT ;  /* 0x000000680500720c */ /* 0x040fe20003f04070 */
[----:B------:R-:W-:Y:S02]  /*2bc0*/  IMAD.MOV R19, RZ, RZ, -R19 ;  /* 0x000000ffff137224 */ /* 0x000fe400078e0a13 */
[--C-:B------:R-:W-:Y:S01]  /*2bd0*/  @!P6 IMAD.IADD R94, R94, 0x1, -R5.reuse ;  /* 0x000000015e5ee824 */ /* 0x100fe200078e0a05 */
        /* <DEDUP_REMOVED lines=8> */
[----:B------:R-:W-:Y:S01]  /*2c60*/  @!P0 IMAD.IADD R104, R104, 0x1, -R5 ;  /* 0x0000000168688824 */ /* 0x000fe200078e0a05 */
[C---:B------:R-:W-:Y:S01]  /*2c70*/  ISETP.GT.U32.AND P0, PT, R5.reuse, R144, PT ;  /* 0x000000900500720c */ /* 0x040fe20003f04070 */
[----:B------:R-:W-:Y:S02]  /*2c80*/  IMAD.MOV R17, RZ, RZ, -R17 ;  /* 0x000000ffff117224 */ /* 0x000fe400078e0a11 */
[C---:B------:R-:W-:Y:S02]  /*2c90*/  IMAD R162, R5.reuse, R19, R162 ;  /* 0x0000001305a27224 */ /* 0x040fe400078e02a2 */
[----:B------:R-:W-:Y:S01]  /*2ca0*/  @!P6 IMAD.IADD R110, R110, 0x1, -R5 ;  /* 0x000000016e6ee824 */ /* 0x000fe200078e0a05 */
[----:B------:R-:W-:Y:S01]  /*2cb0*/  ISETP.GT.U32.AND P6, PT, R5, R150, PT ;  /* 0x000000960500720c */ /* 0x000fe20003fc4070 */
[----:B------:R-:W-:-:S02]  /*2cc0*/  IMAD.MOV R15, RZ, RZ, -R15 ;  /* 0x000000ffff0f7224 */ /* 0x000fc400078e0a0f */
[----:B------:R-:W-:-:S04]  /*2cd0*/  IMAD.HI.U32 R9, R9, R164, RZ ;  /* 0x000000a409097227 */ /* 0x000fc800078e00ff */
[C---:B------:R-:W-:Y:S02]  /*2ce0*/  IMAD R160, R5.reuse, R17, R160 ;  /* 0x0000001105a07224 */ /* 0x040fe400078e02a0 */
[----:B------:R-:W-:Y:S01]  /*2cf0*/  @!P5 IMAD.IADD R148, R148, 0x1, -R5 ;  /* 0x000000019494d824 */ /* 0x000fe200078e0a05 */
[C---:B------:R-:W-:Y:S01]  /*2d00*/  ISETP.GT.U32.AND P5, PT, R5.reuse, R162, PT ;  /* 0x000000a20500720c */ /* 0x040fe20003fa4070 */
[C---:B------:R-:W-:Y:S02]  /*2d10*/  IMAD R158, R5.reuse, R15, R158 ;  /* 0x0000000f059e7224 */ /* 0x040fe400078e029e */
[----:B------:R-:W-:Y:S02]  /*2d20*/  IMAD.MOV R9, RZ, RZ, -R9 ;  /* 0x000000ffff097224 */ /* 0x000fe400078e0a09 */
[--C-:B------:R-:W-:Y:S01]  /*2d30*/  @!P1 IMAD.IADD R140, R140, 0x1, -R5.reuse ;  /* 0x000000018c8c9824 */ /* 0x100fe200078e0a05 */
[C---:B------:R-:W-:Y:S01]  /*2d40*/  ISETP.GT.U32.AND P1, PT, R5.reuse, R154, PT ;  /* 0x0000009a0500720c */ /* 0x040fe20003f24070 */
[--C-:B------:R-:W-:Y:S01]  /*2d50*/  @!P0 IMAD.IADD R144, R144, 0x1, -R5.reuse ;  /* 0x0000000190908824 */ /* 0x100fe200078e0a05 */
[C---:B------:R-:W-:Y:S01]  /*2d60*/  ISETP.GT.U32.AND P0, PT, R5.reuse, R160, PT ;  /* 0x000000a00500720c */ /* 0x040fe20003f04070 */
[C---:B------:R-:W-:Y:S01]  /*2d70*/  IMAD R164, R5.reuse, R9, R164 ;  /* 0x0000000905a47224 */ /* 0x040fe200078e02a4 */
[C---:B------:R-:W-:Y:S01]  /*2d80*/  ISETP.GT.U32.AND P2, PT, R5.reuse, R158, PT ;  /* 0x0000009e0500720c */ /* 0x040fe20003f44070 */
[----:B------:R-:W-:Y:S01]  /*2d90*/  @!P4 IMAD.IADD R146, R146, 0x1, -R5 ;  /* 0x000000019292c824 */ /* 0x000fe200078e0a05 */
[----:B------:R-:W-:Y:S01]  /*2da0*/  ISETP.GT.U32.AND P4, PT, R5, R140, PT ;  /* 0x0000008c0500720c */ /* 0x000fe20003f84070 */
[----:B------:R-:W-:-:S04]  /*2db0*/  IMAD.HI.U32 R11, R11, R56, RZ ;  /* 0x000000380b0b7227 */ /* 0x000fc800078e00ff */
[----:B------:R-:W-:Y:S01]  /*2dc0*/  @!P6 IMAD.IADD R150, R150, 0x1, -R5 ;  /* 0x000000019696e824 */ /* 0x000fe200078e0a05 */
[C---:B------:R-:W-:Y:S01]  /*2dd0*/  ISETP.GT.U32.AND P6, PT, R5.reuse, R164, PT ;  /* 0x000000a40500720c */ /* 0x040fe20003fc4070 */
[----:B------:R-:W-:Y:S02]  /*2de0*/  IMAD.MOV R11, RZ, RZ, -R11 ;  /* 0x000000ffff0b7224 */ /* 0x000fe400078e0a0b */
[--C-:B------:R-:W-:Y:S01]  /*2df0*/  @!P5 IMAD.IADD R162, R162, 0x1, -R5.reuse ;  /* 0x00000001a2a2d824 */ /* 0x100fe200078e0a05 */
[----:B------:R-:W-:Y:S01]  /*2e00*/  ISETP.GT.U32.AND P5, PT, R5, R150, PT ;  /* 0x000000960500720c */ /* 0x000fe20003fa4070 */
[----:B------:R-:W-:Y:S02]  /*2e10*/  IMAD R56, R7, R11, R56 ;  /* 0x0000000b07387224 */ /* 0x000fe400078e0238 */
[--C-:B------:R-:W-:Y:S01]  /*2e20*/  @!P1 IMAD.IADD R154, R154, 0x1, -R5.reuse ;  /* 0x000000019a9a9824 */ /* 0x100fe200078e0a05 */
[C---:B------:R-:W-:Y:S01]  /*2e30*/  ISETP.GT.U32.AND P1, PT, R5.reuse, R144, PT ;  /* 0x000000900500720c */ /* 0x040fe20003f24070 */
[--C-:B------:R-:W-:Y:S01]  /*2e40*/  @!P0 IMAD.IADD R160, R160, 0x1, -R5.reuse ;  /* 0x00000001a0a08824 */ /* 0x100fe200078e0a05 */
[C---:B------:R-:W-:Y:S01]  /*2e50*/  ISETP.GT.U32.AND P0, PT, R5.reuse, R148, PT ;  /* 0x000000940500720c */ /* 0x040fe20003f04070 */
[--C-:B------:R-:W-:Y:S01]  /*2e60*/  @!P2 IMAD.IADD R158, R158, 0x1, -R5.reuse ;  /* 0x000000019e9ea824 */ /* 0x100fe200078e0a05 */
[----:B------:R-:W-:Y:S01]  /*2e70*/  ISETP.GT.U32.AND P2, PT, R5, R146, PT ;  /* 0x000000920500720c */ /* 0x000fe20003f44070 */
[--C-:B------:R-:W-:Y:S01]  /*2e80*/  @!P4 IMAD.IADD R140, R140, 0x1, -R5.reuse ;  /* 0x000000018c8cc824 */ /* 0x100fe200078e0a05 */
[----:B------:R-:W-:Y:S01]  /*2e90*/  ISETP.GT.U32.AND P4, PT, R7, R56, PT ;  /* 0x000000380700720c */ /* 0x000fe20003f84070 */
[--C-:B------:R-:W-:Y:S01]  /*2ea0*/  @!P6 IMAD.IADD R164, R164, 0x1, -R5.reuse ;  /* 0x00000001a4a4e824 */ /* 0x100fe200078e0a05 */
[----:B------:R-:W-:Y:S01]  /*2eb0*/  ISETP.GT.U32.AND P6, PT, R5, R160, PT ;  /* 0x000000a00500720c */ /* 0x000fe20003fc4070 */
[----:B------:R-:W-:-:S02]  /*2ec0*/  @!P5 IMAD.IADD R150, R150, 0x1, -R5 ;  /* 0x000000019696d824 */ /* 0x000fc400078e0a05 */
[----:B------:R-:W-:Y:S01]  /*2ed0*/  @!P3 IMAD.MOV R10, RZ, RZ, -R10 ;  /* 0x000000ffff0ab224 */ /* 0x000fe200078e0a0a */
[C---:B------:R-:W-:Y:S01]  /*2ee0*/  ISETP.GT.U32.AND P5, PT, R5.reuse, R164, PT ;  /* 0x000000a40500720c */ /* 0x040fe20003fa4070 */
[--C-:B------:R-:W-:Y:S01]  /*2ef0*/  @!P1 IMAD.IADD R144, R144, 0x1, -R5.reuse ;  /* 0x0000000190909824 */ /* 0x100fe200078e0a05 */
[C---:B------:R-:W-:Y:S01]  /*2f00*/  ISETP.GT.U32.AND P1, PT, R5.reuse, R154, PT ;  /* 0x0000009a0500720c */ /* 0x040fe20003f24070 */
[--C-:B------:R-:W-:Y:S01]  /*2f10*/  @!P0 IMAD.IADD R148, R148, 0x1, -R5.reuse ;  /* 0x0000000194948824 */ /* 0x100fe200078e0a05 */
[C---:B------:R-:W-:Y:S01]  /*2f20*/  ISETP.GT.U32.AND P0, PT, R5.reuse, R162, PT ;  /* 0x000000a20500720c */ /* 0x040fe20003f04070 */
[----:B------:R-:W-:Y:S01]  /*2f30*/  @!P2 IMAD.IADD R146, R146, 0x1, -R5 ;  /* 0x000000019292a824 */ /* 0x000fe200078e0a05 */
[----:B------:R-:W-:Y:S01]  /*2f40*/  ISETP.GT.U32.AND P2, PT, R5, R158, PT ;  /* 0x0000009e0500720c */ /* 0x000fe20003f44070 */
[----:B------:R-:W-:Y:S01]  /*2f50*/  @!P4 IMAD.IADD R56, R56, 0x1, -R7 ;  /* 0x000000013838c824 */ /* 0x000fe200078e0a07 */
[----:B------:R-:W-:Y:S01]  /*2f60*/  ISETP.GE.AND P3, PT, R174, RZ, PT ;  /* 0x000000ffae00720c */ /* 0x000fe20003f66270 */
[----:B------:R-:W-:-:S02]  /*2f70*/  IMAD.SHL.U32 R9, R3, 0x10, RZ ;  /* 0x0000001003097824 */ /* 0x000fc400078e00ff */
[----:B------:R-:W-:Y:S01]  /*2f80*/  IMAD.SHL.U32 R11, R3, 0x200, RZ ;  /* 0x00000200030b7824 */ /* 0x000fe200078e00ff */
[----:B------:R-:W-:Y:S01]  /*2f90*/  ISETP.GT.U32.AND P4, PT, R7, R56, PT ;  /* 0x000000380700720c */ /* 0x000fe20003f84070 */
[--C-:B------:R-:W-:Y:S01]  /*2fa0*/  @!P5 IMAD.IADD R164, R164, 0x1, -R5.reuse ;  /* 0x00000001a4a4d824 */ /* 0x100fe200078e0a05 */
[----:B------:R-:W-:Y:S01]  /*2fb0*/  ISETP.GE.AND P5, PT, R178, RZ, PT ;  /* 0x000000ffb200720c */ /* 0x000fe20003fa6270 */
[--C-:B------:R-:W-:Y:S01]  /*2fc0*/  @!P1 IMAD.IADD R154, R154, 0x1, -R5.reuse ;  /* 0x000000019a9a9824 */ /* 0x100fe200078e0a05 */
[----:B------:R-:W-:Y:S01]  /*2fd0*/  ISETP.GE.AND P1, PT, R179, RZ, PT ;  /* 0x000000ffb300720c */ /* 0x000fe20003f26270 */
[--C-:B------:R-:W-:Y:S01]  /*2fe0*/  @!P0 IMAD.IADD R162, R162, 0x1, -R5.reuse ;  /* 0x00000001a2a28824 */ /* 0x100fe200078e0a05 */
[----:B------:R-:W-:Y:S01]  /*2ff0*/  ISETP.GE.AND P0, PT, R177, RZ, PT ;  /* 0x000000ffb100720c */ /* 0x000fe20003f06270 */
[--C-:B------:R-:W-:Y:S01]  /*3000*/  @!P2 IMAD.IADD R158, R158, 0x1, -R5.reuse ;  /* 0x000000019e9ea824 */ /* 0x100fe200078e0a05 */
[----:B------:R-:W-:Y:S01]  /*3010*/  ISETP.GE.AND P2, PT, R176, RZ, PT ;  /* 0x000000ffb000720c */ /* 0x000fe20003f46270 */
[----:B------:R-:W-:Y:S01]  /*3020*/  @!P3 IMAD.MOV R22, RZ, RZ, -R22 ;  /* 0x000000ffff16b224 */ /* 0x000fe200078e0a16 */
[----:B------:R-:W-:Y:S01]  /*3030*/  ISETP.GE.AND P3, PT, R168, RZ, PT ;  /* 0x000000ffa800720c */ /* 0x000fe20003f66270 */
[----:B------:R-:W-:Y:S01]  /*3040*/  @!P6 IMAD.IADD R160, R160, 0x1, -R5 ;  /* 0x00000001a0a0e824 */ /* 0x000fe200078e0a05 */
[----:B------:R-:W-:Y:S01]  /*3050*/  LOP3.LUT R3, R9, 0x70, RZ, 0xc0, !PT ;  /* 0x0000007009037812 */ /* 0x000fe200078ec0ff */
[----:B------:R-:W-:Y:S01]  /*3060*/  @!P4 IMAD.IADD R56, R56, 0x1, -R7 ;  /* 0x000000013838c824 */ /* 0x000fe200078e0a07 */
[----:B------:R-:W-:Y:S01]  /*3070*/  ISETP.GE.AND P4, PT, R175, RZ, PT ;  /* 0x000000ffaf00720c */ /* 0x000fe20003f86270 */
[----:B------:R-:W-:Y:S01]  /*3080*/  @!P5 IMAD.MOV R14, RZ, RZ, -R14 ;  /* 0x000000ffff0ed224 */ /* 0x000fe200078e0a0e */
        /* <DEDUP_REMOVED lines=9> */
[----:B------:R-:W-:Y:S01]  /*3120*/  IMAD.IADD R3, R3, 0x1, R4 ;  /* 0x0000000103037824 */ /* 0x000fe200078e0204 */
[----:B------:R-:W-:Y:S01]  /*3130*/  LOP3.LUT R4, R8, 0x4000, R11, 0xf8, !PT ;  /* 0x0000400008047812 */ /* 0x000fe200078ef80b */
[----:B------:R-:W-:Y:S01]  /*3140*/  @!P4 IMAD.MOV R20, RZ, RZ, -R20 ;  /* 0x000000ffff14c224 */ /* 0x000fe200078e0a14 */
[----:B------:R-:W-:Y:S01]  /*3150*/  ISETP.GE.AND P4, PT, R169, RZ, PT ;  /* 0x000000ffa900720c */ /* 0x000fe20003f86270 */
[----:B------:R-:W-:Y:S01]  /*3160*/  @!P5 IMAD.MOV R26, RZ, RZ, -R26 ;  /* 0x000000ffff1ad224 */ /* 0x000fe200078e0a1a */
[----:B------:R-:W-:Y:S01]  /*3170*/  ISETP.GE.AND P5, PT, R112, RZ, PT ;  /* 0x000000ff7000720c */ /* 0x000fe20003fa6270 */
[----:B------:R-:W-:Y:S01]  /*3180*/  @!P1 IMAD.MOV R24, RZ, RZ, -R24 ;  /* 0x000000ffff189224 */ /* 0x000fe200078e0a18 */
[----:B------:R-:W-:Y:S01]  /*3190*/  ISETP.GE.AND P1, PT, R167, RZ, PT ;  /* 0x000000ffa700720c */ /* 0x000fe20003f26270 */
[----:B------:R-:W-:Y:S01]  /*31a0*/  IMAD.MOV.U32 R112, RZ, RZ, R30 ;  /* 0x000000ffff707224 */ /* 0x000fe200078e001e */
[----:B------:R-:W1:Y:S01]  /*31b0*/  LDC.64 R8, c[0x0][0x230] ;  /* 0x00008c00ff087b82 */ /* 0x000e620000000a00 */
        /* <DEDUP_REMOVED lines=11> */
[----:B------:R-:W-:-:S02]  /*3270*/  ISETP.GE.AND P1, PT, R155, RZ, PT ;  /* 0x000000ff9b00720c */ /* 0x000fc40003f26270 */
[----:B------:R-:W-:Y:S01]  /*3280*/  LOP3.LUT R5, RZ, R157, RZ, 0x33, !PT ;  /* 0x0000009dff057212 */ /* 0x000fe200078e33ff */
        /* <DEDUP_REMOVED lines=11> */
[----:B------:R-:W-:-:S03]  /*3340*/  ISETP.GE.AND P1, PT, R143, RZ, PT ;  /* 0x000000ff8f00720c */ /* 0x000fc60003f26270 */
[----:B------:R-:W-:Y:S01]  /*3350*/  @!P0 IMAD.MOV R52, RZ, RZ, -R52 ;  /* 0x000000ffff348224 */ /* 0x000fe200078e0a34 */
[----:B------:R-:W-:Y:S01]  /*3360*/  ISETP.GE.AND P0, PT, R114, RZ, PT ;  /* 0x000000ff7200720c */ /* 0x000fe20003f06270 */
[----:B------:R-:W-:Y:S02]  /*3370*/  IMAD.MOV.U32 R114, RZ, RZ, R58 ;  /* 0x000000ffff727224 */ /* 0x000fe400078e003a */
[----:B------:R-:W-:Y:S01]  /*3380*/  @!P2 IMAD.MOV R54, RZ, RZ, -R54 ;  /* 0x000000ffff36a224 */ /* 0x000fe200078e0a36 */
[----:B------:R-:W-:Y:S01]  /*3390*/  ISETP.GE.AND P2, PT, R139, RZ, PT ;  /* 0x000000ff8b00720c */ /* 0x000fe20003f46270 */
[----:B------:R-:W-:Y:S01]  /*33a0*/  @!P4 IMAD.MOV R114, RZ, RZ, -R114 ;  /* 0x000000ffff72c224 */ /* 0x000fe200078e0a72 */
[----:B------:R-:W-:Y:S01]  /*33b0*/  ISETP.GE.AND P4, PT, R116, RZ, PT ;  /* 0x000000ff7400720c */ /* 0x000fe20003f86270 */
[----:B------:R-:W-:Y:S02]  /*33c0*/  IMAD.MOV.U32 R116, RZ, RZ, R62 ;  /* 0x000000ffff747224 */ /* 0x000fe400078e003e */
[----:B------:R-:W-:Y:S01]  /*33d0*/  @!P5 IMAD.MOV R64, RZ, RZ, -R64 ;  /* 0x000000ffff40d224 */ /* 0x000fe200078e0a40 */
[----:B------:R-:W-:Y:S01]  /*33e0*/  ISETP.GE.AND P5, PT, R118, RZ, PT ;  /* 0x000000ff7600720c */ /* 0x000fe20003fa6270 */
[----:B------:R-:W-:Y:S01]  /*33f0*/  @!P1 IMAD.MOV R116, RZ, RZ, -R116 ;  /* 0x000000ffff749224 */ /* 0x000fe200078e0a74 */
[----:B------:R-:W-:Y:S01]  /*3400*/  ISETP.GE.AND P1, PT, R136, RZ, PT ;  /* 0x000000ff8800720c */ /* 0x000fe20003f26270 */
[----:B------:R-:W-:-:S02]  /*3410*/  IMAD.MOV.U32 R118, RZ, RZ, R68 ;  /* 0x000000ffff767224 */ /* 0x000fc400078e0044 */
[----:B------:R-:W-:Y:S01]  /*3420*/  @!P0 IMAD.MOV R66, RZ, RZ, -R66 ;  /* 0x000000ffff428224 */ /* 0x000fe200078e0a42 */
[----:B------:R-:W-:Y:S01]  /*3430*/  ISETP.GE.AND P0, PT, R120, RZ, PT ;  /* 0x000000ff7800720c */ /* 0x000fe20003f06270 */
[----:B------:R-:W-:Y:S01]  /*3440*/  @!P2 IMAD.MOV R118, RZ, RZ, -R118 ;  /* 0x000000ffff76a224 */ /* 0x000fe200078e0a76 */
[----:B------:R-:W-:Y:S01]  /*3450*/  ISETP.GE.AND P2, PT, R122, RZ, PT ;  /* 0x000000ff7a00720c */ /* 0x000fe20003f46270 */
[----:B------:R-:W-:Y:S02]  /*3460*/  IMAD.MOV.U32 R120, RZ, RZ, R70 ;  /* 0x000000ffff787224 */ /* 0x000fe400078e0046 */
[----:B------:R-:W-:Y:S02]  /*3470*/  IMAD.MOV.U32 R122, RZ, RZ, R72 ;  /* 0x000000ffff7a7224 */ /* 0x000fe400078e0048 */
[----:B------:R-:W-:Y:S01]  /*3480*/  @!P4 IMAD.MOV R120, RZ, RZ, -R120 ;  /* 0x000000ffff78c224 */ /* 0x000fe200078e0a78 */
[----:B------:R-:W-:Y:S01]  /*3490*/  ISETP.GE.AND P4, PT, R135, RZ, PT ;  /* 0x000000ff8700720c */ /* 0x000fe20003f86270 */
[----:B------:R-:W-:Y:S01]  /*34a0*/  @!P5 IMAD.MOV R76, RZ, RZ, -R76 ;  /* 0x000000ffff4cd224 */ /* 0x000fe200078e0a4c */
[----:B------:R-:W-:Y:S01]  /*34b0*/  ISETP.GE.AND P5, PT, R126, RZ, PT ;  /* 0x000000ff7e00720c */ /* 0x000fe20003fa6270 */
[----:B------:R-:W-:Y:S01]  /*34c0*/  @!P1 IMAD.MOV R74, RZ, RZ, -R74 ;  /* 0x000000ffff4a9224 */ /* 0x000fe200078e0a4a */
[----:B------:R-:W-:Y:S01]  /*34d0*/  ISETP.GE.AND P1, PT, R124, RZ, PT ;  /* 0x000000ff7c00720c */ /* 0x000fe20003f26270 */
[----:B------:R-:W-:-:S02]  /*34e0*/  IMAD.MOV.U32 R126, RZ, RZ, R80 ;  /* 0x000000ffff7e7224 */ /* 0x000fc400078e0050 */
[----:B------:R-:W-:Y:S02]  /*34f0*/  IMAD.MOV.U32 R124, RZ, RZ, R78 ;  /* 0x000000ffff7c7224 */ /* 0x000fe400078e004e */
[----:B------:R-:W-:Y:S01]  /*3500*/  @!P3 IMAD.MOV R122, RZ, RZ, -R122 ;  /* 0x000000ffff7ab224 */ /* 0x000fe200078e0a7a */
[----:B------:R-:W-:Y:S01]  /*3510*/  ISETP.GE.AND P3, PT, R134, RZ, PT ;  /* 0x000000ff8600720c */ /* 0x000fe20003f66270 */
[----:B------:R-:W-:Y:S01]  /*3520*/  @!P2 IMAD.MOV R126, RZ, RZ, -R126 ;  /* 0x000000ffff7ea224 */ /* 0x000fe200078e0a7e */
[----:B------:R-:W-:Y:S01]  /*3530*/  ISETP.GE.AND P2, PT, R130, RZ, PT ;  /* 0x000000ff8200720c */ /* 0x000fe20003f46270 */
[----:B------:R-:W-:Y:S01]  /*3540*/  @!P0 IMAD.MOV R124, RZ, RZ, -R124 ;  /* 0x000000ffff7c8224 */ /* 0x000fe200078e0a7c */
[----:B------:R-:W-:Y:S01]  /*3550*/  ISETP.GE.AND P0, PT, R128, RZ, PT ;  /* 0x000000ff8000720c */ /* 0x000fe20003f06270 */
[----:B------:R-:W-:Y:S02]  /*3560*/  IMAD.MOV.U32 R128, RZ, RZ, R82 ;  /* 0x000000ffff807224 */ /* 0x000fe400078e0052 */
[----:B------:R-:W-:-:S02]  /*3570*/  IMAD.MOV.U32 R130, RZ, RZ, R84 ;  /* 0x000000ffff827224 */ /* 0x000fc400078e0054 */
[----:B------:R-:W-:Y:S01]  /*3580*/  @!P4 IMAD.MOV R128, RZ, RZ, -R128 ;  /* 0x000000ffff80c224 */ /* 0x000fe200078e0a80 */
[----:B------:R-:W-:Y:S01]  /*3590*/  ISETP.GE.AND P4, PT, R132, RZ, PT ;  /* 0x000000ff8400720c */ /* 0x000fe20003f86270 */
[----:B------:R-:W-:Y:S02]  /*35a0*/  IMAD.MOV.U32 R132, RZ, RZ, R86 ;  /* 0x000000ffff847224 */ /* 0x000fe400078e0056 */
        /* <DEDUP_REMOVED lines=47> */
[----:B------:R-:W-:-:S04]  /*38a0*/  ISETP.NE.AND P0, PT, R157, RZ, PT ;  /* 0x000000ff9d00720c */ /* 0x000fc80003f05270 */
[C---:B------:R-:W-:Y:S02]  /*38b0*/  SEL R86, R5.reuse, R32, !P0 ;  /* 0x0000002005567207 */ /* 0x040fe40004000000 */
[----:B------:R-:W-:Y:S01]  /*38c0*/  SEL R32, R5, R154, !P0 ;  /* 0x0000009a05207207 */ /* 0x000fe20004000000 */
[----:B-1----:R-:W-:Y:S02]  /*38d0*/  VIADD R154, R8, 0x3f ;  /* 0x0000003f089a7836 */ /* 0x002fe40000000000 */
[----:B------:R-:W-:Y:S02]  /*38e0*/  @!P4 IMAD.MOV R158, RZ, RZ, -R158 ;  /* 0x000000ffff9ec224 */ /* 0x000fe400078e0a9e */
[----:B------:R-:W-:Y:S02]  /*38f0*/  @!P3 IMAD.MOV R160, RZ, RZ, -R160 ;  /* 0x000000ffffa0b224 */ /* 0x000fe400078e0aa0 */
[----:B------:R-:W-:Y:S02]  /*3900*/  @!P1 IMAD.MOV R162, RZ, RZ, -R162 ;  /* 0x000000ffffa29224 */ /* 0x000fe400078e0aa2 */
[----:B------:R-:W-:-:S02]  /*3910*/  @!P5 IMAD.MOV R166, RZ, RZ, -R166 ;  /* 0x000000ffffa6d224 */ /* 0x000fc400078e0aa6 */
[----:B------:R-:W-:Y:S01]  /*3920*/  @!P2 IMAD.MOV R164, RZ, RZ, -R164 ;  /* 0x000000ffffa4a224 */ /* 0x000fe200078e0aa4 */
[----:B------:R-:W-:Y:S02]  /*3930*/  ISETP.GT.AND P1, PT, R154, 0x3f, PT ;  /* 0x0000003f9a00780c */ /* 0x000fe40003f24270 */
[C---:B------:R-:W-:Y:S02]  /*3940*/  SEL R41, R5.reuse, R48, !P0 ;  /* 0x0000003005297207 */ /* 0x040fe40004000000 */
[C---:B------:R-:W-:Y:S02]  /*3950*/  SEL R69, R5.reuse, R52, !P0 ;  /* 0x0000003405457207 */ /* 0x040fe40004000000 */
[----:B------:R-:W-:Y:S02]  /*3960*/  LOP3.LUT R188, R0, 0x2, RZ, 0xfc, !PT ;  /* 0x0000000200bc7812 */ /* 0x000fe400078efcff */
[C---:B------:R-:W-:Y:S02]  /*3970*/  SEL R29, R5.reuse, R10, !P0 ;  /* 0x0000000a051d7207 */ /* 0x040fe40004000000 */
[----:B------:R-:W-:-:S02]  /*3980*/  SEL R30, R5, R12, !P0 ;  /* 0x0000000c051e7207 */ /* 0x000fc40004000000 */
[C---:B------:R-:W-:Y:S02]  /*3990*/  SEL R88, R5.reuse, R34, !P0 ;  /* 0x0000002205587207 */ /* 0x040fe40004000000 */
[C---:B------:R-:W-:Y:S02]  /*39a0*/  SEL R84, R5.reuse, R36, !P0 ;  /* 0x0000002405547207 */ /* 0x040fe40004000000 */
[C---:B------:R-:W-:Y:S02]  /*39b0*/  SEL R57, R5.reuse, R38, !P0 ;  /* 0x0000002605397207 */ /* 0x040fe40004000000 */
[C---:B------:R-:W-:Y:S02]  /*39c0*/  SEL R25, R5.reuse, R40, !P0 ;  /* 0x0000002805197207 */ /* 0x040fe40004000000 */
        /* <DEDUP_REMOVED lines=11> */
[C---:B------:R-:W-:Y:S01]  /*3a80*/  SEL R58, R5.reuse, R18, !P0 ;  /* 0x00000012053a7207 */ /* 0x040fe20004000000 */
[----:B------:R-:W1:Y:S01]  /*3a90*/  LDC.64 R16, c[0x0][0x238] ;  /* 0x00008e00ff107b82 */ /* 0x000e620000000a00 */
        /* <DEDUP_REMOVED lines=41> */
[----:B------:R-:W-:Y:S02]  /*3d30*/  SEL R10, R5, R166, !P0 ;  /* 0x000000a6050a7207 */ /* 0x000fe40004000000 */
[----:B------:R-:W-:Y:S02]  /*3d40*/  ISETP.GE.AND P0, PT, R0, R8, PT ;  /* 0x000000080000720c */ /* 0x000fe40003f06270 */
[----:B------:R-:W-:-:S02]  /*3d50*/  SEL R5, RZ, 0x4, !P1 ;  /* 0x00000004ff057807 */ /* 0x000fc40004800000 */
[C---:B------:R-:W-:Y:S02]  /*3d60*/  LOP3.LUT R187, R0.reuse, 0x20, RZ, 0xfc, !PT ;  /* 0x0000002000bb7812 */ /* 0x040fe400078efcff */
[C---:B------:R-:W-:Y:S02]  /*3d70*/  LOP3.LUT R186, R0.reuse, 0x22, RZ, 0xfc, !PT ;  /* 0x0000002200ba7812 */ /* 0x040fe400078efcff */
[C---:B------:R-:W-:Y:S02]  /*3d80*/  LOP3.LUT R185, R0.reuse, 0x4, RZ, 0xfc, !PT ;  /* 0x0000000400b97812 */ /* 0x040fe400078efcff */
[C---:B------:R-:W-:Y:S02]  /*3d90*/  LOP3.LUT R184, R0.reuse, 0x6, RZ, 0xfc, !PT ;  /* 0x0000000600b87812 */ /* 0x040fe400078efcff */
[----:B------:R-:W-:Y:S02]  /*3da0*/  LOP3.LUT R183, R0, 0x24, RZ, 0xfc, !PT ;  /* 0x0000002400b77812 */ /* 0x000fe400078efcff */
[----:B------:R-:W-:-:S02]  /*3db0*/  ISETP.GE.AND P1, PT, R188, R8, PT ;  /* 0x00000008bc00720c */ /* 0x000fc40003f26270 */
[----:B------:R-:W-:Y:S02]  /*3dc0*/  LOP3.LUT R182, R0, 0x26, RZ, 0xfc, !PT ;  /* 0x0000002600b67812 */ /* 0x000fe400078efcff */
[----:B------:R-:W-:Y:S02]  /*3dd0*/  SEL R252, R5, RZ, !P0 ;  /* 0x000000ff05fc7207 */ /* 0x000fe40004000000 */
[-C--:B------:R-:W-:Y:S02]  /*3de0*/  ISETP.GE.AND P5, PT, R187, R8.reuse, PT ;  /* 0x00000008bb00720c */ /* 0x080fe40003fa6270 */
[-C--:B------:R-:W-:Y:S02]  /*3df0*/  ISETP.GE.AND P6, PT, R186, R8.reuse, PT ;  /* 0x00000008ba00720c */ /* 0x080fe40003fc6270 */
[-C--:B------:R-:W-:Y:S02]  /*3e00*/  ISETP.GE.AND P2, PT, R185, R8.reuse, PT ;  /* 0x00000008b900720c */ /* 0x080fe40003f46270 */
[----:B------:R-:W-:-:S02]  /*3e10*/  ISETP.GE.AND P4, PT, R184, R8, PT ;  /* 0x00000008b800720c */ /* 0x000fc40003f86270 */
[----:B------:R-:W-:Y:S02]  /*3e20*/  ISETP.GE.AND P0, PT, R183, R8, PT ;  /* 0x00000008b700720c */ /* 0x000fe40003f06270 */
[----:B------:R-:W-:Y:S02]  /*3e30*/  SEL R18, R5, RZ, !P1 ;  /* 0x000000ff05127207 */ /* 0x000fe40004800000 */
[C---:B------:R-:W-:Y:S02]  /*3e40*/  LOP3.LUT R181, R0.reuse, 0x8, RZ, 0xfc, !PT ;  /* 0x0000000800b57812 */ /* 0x040fe400078efcff */
[C---:B------:R-:W-:Y:S02]  /*3e50*/  LOP3.LUT R180, R0.reuse, 0xa, RZ, 0xfc, !PT ;  /* 0x0000000a00b47812 */ /* 0x040fe400078efcff */
[C---:B------:R-:W-:Y:S02]  /*3e60*/  LOP3.LUT R179, R0.reuse, 0x28, RZ, 0xfc, !PT ;  /* 0x0000002800b37812 */ /* 0x040fe400078efcff */
[----:B------:R-:W-:-:S02]  /*3e70*/  LOP3.LUT R178, R0, 0x2a, RZ, 0xfc, !PT ;  /* 0x0000002a00b27812 */ /* 0x000fc400078efcff */
[----:B------:R-:W-:Y:S02]  /*3e80*/  LOP3.LUT R177, R0, 0xc, RZ, 0xfc, !PT ;  /* 0x0000000c00b17812 */ /* 0x000fe400078efcff */
[----:B------:R-:W-:Y:S02]  /*3e90*/  ISETP.GE.AND P1, PT, R182, R8, PT ;  /* 0x00000008b600720c */ /* 0x000fe40003f26270 */
[----:B------:R-:W-:Y:S02]  /*3ea0*/  LOP3.LUT R176, R0, 0xe, RZ, 0xfc, !PT ;  /* 0x0000000e00b07812 */ /* 0x000fe400078efcff */
[C---:B------:R-:W-:Y:S02]  /*3eb0*/  SEL R251, R5.reuse, RZ, !P5 ;  /* 0x000000ff05fb7207 */ /* 0x040fe40006800000 */
[C---:B------:R-:W-:Y:S02]  /*3ec0*/  SEL R83, R5.reuse, RZ, !P6 ;  /* 0x000000ff05537207 */ /* 0x040fe40007000000 */
[----:B------:R-:W-:-:S02]  /*3ed0*/  SEL R19, R5, RZ, !P2 ;  /* 0x000000ff05137207 */ /* 0x000fc40005000000 */
[C---:B------:R-:W-:Y:S02]  /*3ee0*/  SEL R248, R5.reuse, RZ, !P4 ;  /* 0x000000ff05f87207 */ /* 0x040fe40006000000 */
        /* <DEDUP_REMOVED lines=31> */
[----:B--2---:R-:W-:Y:S02]  /*40e0*/  LOP3.LUT R157, R0, 0x1a, RZ, 0xfc, !PT ;  /* 0x0000001a009d7812 */ /* 0x004fe400078efcff */
        /* <DEDUP_REMOVED lines=15> */
[C---:B------:R-:W-:Y:S02]  /*41e0*/  LOP3.LUT R137, R0.reuse, 0x3c, RZ, 0xfc, !PT ;  /* 0x0000003c00897812 */ /* 0x040fe400078efcff */
[----:B------:R-:W-:Y:S02]  /*41f0*/  ISETP.GE.AND P1, PT, R157, R8, PT ;  /* 0x000000089d00720c */ /* 0x000fe40003f26270 */
[----:B------:R-:W-:Y:S01]  /*4200*/  LOP3.LUT R133, R0, 0x3e, RZ, 0xfc, !PT ;  /* 0x0000003e00857812 */ /* 0x000fe200078efcff */
[----:B------:R-:W-:Y:S01]  /*4210*/  UIADD3 UR4, UR4, -0x40, URZ ;  /* 0xffffffc004047890 */ /* 0x000fe2000fffe03f */
        /* <DEDUP_REMOVED lines=9> */
[-C--:B------:R-:W-:Y:S02]  /*42b0*/  ISETP.GE.AND P4, PT, R139, R8.reuse, PT ;  /* 0x000000088b00720c */ /* 0x080fe40003f86270 */
[-C--:B------:R-:W-:Y:S02]  /*42c0*/  ISETP.GE.AND P0, PT, R137, R8.reuse, PT ;  /* 0x000000088900720c */ /* 0x080fe40003f06270 */
[----:B------:R-:W-:Y:S02]  /*42d0*/  SEL R26, R5, RZ, !P1 ;  /* 0x000000ff051a7207 */ /* 0x000fe40004800000 */
[----:B------:R-:W-:Y:S02]  /*42e0*/  ISETP.GE.AND P1, PT, R133, R8, PT ;  /* 0x000000088500720c */ /* 0x000fe40003f26270 */
[C---:B------:R-:W-:Y:S02]  /*42f0*/  SEL R27, R5.reuse, RZ, !P5 ;  /* 0x000000ff051b7207 */ /* 0x040fe40006800000 */
[----:B------:R-:W-:-:S02]  /*4300*/  SEL R28, R5, RZ, !P6 ;  /* 0x000000ff051c7207 */ /* 0x000fc40007000000 */
[C---:B------:R-:W-:Y:S02]  /*4310*/  SEL R50, R5.reuse, RZ, !P3 ;  /* 0x000000ff05327207 */ /* 0x040fe40005800000 */
[C---:B------:R-:W-:Y:S02]  /*4320*/  SEL R234, R5.reuse, RZ, !P2 ;  /* 0x000000ff05ea7207 */ /* 0x040fe40005000000 */
[C---:B------:R-:W-:Y:S02]  /*4330*/  SEL R235, R5.reuse, RZ, !P4 ;  /* 0x000000ff05eb7207 */ /* 0x040fe40006000000 */
[C---:B------:R-:W-:Y:S02]  /*4340*/  SEL R81, R5.reuse, RZ, !P0 ;  /* 0x000000ff05517207 */ /* 0x040fe40004000000 */
[----:B------:R-:W-:Y:S02]  /*4350*/  SEL R5, R5, RZ, !P1 ;  /* 0x000000ff05057207 */ /* 0x000fe40004800000 */
[----:B------:R-:W-:-:S02]  /*4360*/  ISETP.GE.AND P5, PT, R131, UR4, PT ;  /* 0x0000000483007c0c */ /* 0x000fc4000bfa6270 */
[----:B---3--:R-:W-:Y:S02]  /*4370*/  ISETP.GE.AND P1, PT, R2, RZ, PT ;  /* 0x000000ff0200720c */ /* 0x008fe40003f26270 */
[----:B------:R-:W-:Y:S01]  /*4380*/  ISETP.NE.AND P0, PT, R156, RZ, PT ;  /* 0x000000ff9c00720c */ /* 0x000fe20003f05270 */
[----:B-1----:R-:W-:Y:S01]  /*4390*/  IMAD R14, R131, R17, RZ ;  /* 0x00000011830e7224 */ /* 0x002fe200078e02ff */
[----:B------:R-:W-:Y:S02]  /*43a0*/  ISETP.GT.AND P3, PT, R154, 0x7f, PT ;  /* 0x0000007f9a00780c */ /* 0x000fe40003f64270 */
[----:B------:R-:W-:Y:S01]  /*43b0*/  SEL R8, RZ, 0x4, P5 ;  /* 0x00000004ff087807 */ /* 0x000fe20002800000 */
[----:B------:R-:W-:Y:S01]  /*43c0*/  IMAD R113, R29, UR8, RZ ;  /* 0x000000081d717c24 */ /* 0x000fe2000f8e02ff */
[----:B------:R-:W-:Y:S02]  /*43d0*/  ISETP.NE.U32.AND P6, PT, R50, RZ, PT ;  /* 0x000000ff3200720c */ /* 0x000fe40003fc5070 */
[----:B------:R-:W-:Y:S01]  /*43e0*/  SEL R8, R8, RZ, P3 ;  /* 0x000000ff08087207 */ /* 0x000fe20001800000 */
[----:B------:R-:W-:Y:S01]  /*43f0*/  IMAD R111, R30, UR8, RZ ;  /* 0x000000081e6f7c24 */ /* 0x000fe2000f8e02ff */
[----:B------:R-:W-:Y:S01]  /*4400*/  LEA R50, P2, R14, UR6, 0x2 ;  /* 0x000000060e327c11 */ /* 0x000fe2000f8410ff */
[----:B------:R-:W-:Y:S01]  /*4410*/  IMAD R109, R31, UR8, RZ ;  /* 0x000000081f6d7c24 */ /* 0x000fe2000f8e02ff */
[----:B------:R-:W-:Y:S01]  /*4420*/  ISETP.NE.U32.AND P5, PT, R8, RZ, PT ;  /* 0x000000ff0800720c */ /* 0x000fe20003fa5070 */
[----:B------:R-:W-:Y:S01]  /*4430*/  @!P1 IMAD.MOV R56, RZ, RZ, -R56 ;  /* 0x000000ffff389224 */ /* 0x000fe200078e0a38 */
[----:B------:R-:W-:Y:S01]  /*4440*/  LEA.HI.X.SX32 R8, R14, UR7, 0x2, P2 ;  /* 0x000000070e087c11 */ /* 0x000fe200090f16ff */
[----:B------:R-:W-:Y:S01]  /*4450*/  IMAD R107, R45, UR8, RZ ;  /* 0x000000082d6b7c24 */ /* 0x000fe2000f8e02ff */
[----:B------:R-:W-:Y:S01]  /*4460*/  LEA R30, P2, R113, R50, 0x2 ;  /* 0x00000032711e7211 */ /* 0x000fe200078410ff */
[----:B------:R-:W-:Y:S01]  /*4470*/  IMAD R89, R58, UR8, RZ ;  /* 0x000000083a597c24 */ /* 0x000fe2000f8e02ff */
[----:B------:R-:W-:Y:S01]  /*4480*/  @!P0 LOP3.LUT R56, RZ, R156, RZ, 0x33, !PT ;  /* 0x0000009cff388212 */ /* 0x000fe200078e33ff */
[----:B------:R-:W-:Y:S01]  /*4490*/  IMAD R105, R59, UR8, RZ ;  /* 0x000000083b697c24 */ /* 0x000fe2000f8e02ff */
[-C--:B------:R-:W-:Y:S01]  /*44a0*/  LEA R160, P0, R111, R50.reuse, 0x2 ;  /* 0x000000326fa07211 */ /* 0x080fe200078010ff */
[----:B------:R-:W-:Y:S01]  /*44b0*/  IMAD R103, R62, UR8, RZ ;  /* 0x000000083e677c24 */ /* 0x000fe2000f8e02ff */
[----:B------:R-:W-:Y:S01]  /*44c0*/  LEA R158, P1, R109, R50, 0x2 ;  /* 0x000000326d9e7211 */ /* 0x000fe200078210ff */
[----:B------:R-:W-:Y:S01]  /*44d0*/  IMAD R101, R63, UR8, RZ ;  /* 0x000000083f657c24 */ /* 0x000fe2000f8e02ff */
[----:B------:R-:W-:Y:S01]  /*44e0*/  LEA.HI.X.SX32 R31, R113, R8, 0x2, P2 ;  /* 0x00000008711f7211 */ /* 0x000fe200010f16ff */
[----:B------:R-:W-:Y:S01]  /*44f0*/  IMAD R91, R70, UR8, RZ ;  /* 0x00000008465b7c24 */ /* 0x000fe2000f8e02ff */
[----:B------:R-:W-:Y:S01]  /*4500*/  LEA R152, P2, R107, R50, 0x2 ;  /* 0x000000326b987211 */ /* 0x000fe200078410ff */
[----:B------:R-:W-:Y:S01]  /*4510*/  STL [R1+0x4ac], R17 ;  /* 0x0004ac1101007387 */ /* 0x000fe20000100800 */
[-C--:B------:R-:W-:Y:S01]  /*4520*/  LEA.HI.X.SX32 R161, R111, R8.reuse, 0x2, P0 ;  /* 0x000000086fa17211 */ /* 0x080fe200000f16ff */
[----:B------:R-:W-:Y:S01]  /*4530*/  IMAD R99, R72, UR8, RZ ;  /* 0x0000000848637c24 */ /* 0x000fe2000f8e02ff */
[----:B------:R-:W-:Y:S01]  /*4540*/  LEA.HI.X.SX32 R159, R109, R8, 0x2, P1 ;  /* 0x000000086d9f7211 */ /* 0x000fe200008f16ff */
[----:B------:R-:W-:Y:S01]  /*4550*/  IMAD R93, R88, UR8, RZ ;  /* 0x00000008585d7c24 */ /* 0x000fe2000f8e02ff */
[-C--:B------:R-:W-:Y:S01]  /*4560*/  LEA R150, P0, R89, R50.reuse, 0x2 ;  /* 0x0000003259967211 */ /* 0x080fe200078010ff */
[----:B------:R-:W-:Y:S01]  /*4570*/  IMAD R97, R85, UR8, RZ ;  /* 0x0000000855617c24 */ /* 0x000fe2000f8e02ff */
[----:B------:R-:W-:Y:S01]  /*4580*/  LEA R148, P1, R105, R50, 0x2 ;  /* 0x0000003269947211 */ /* 0x000fe200078210ff */
[----:B------:R-:W-:Y:S01]  /*4590*/  STL [R1+0x4a0], R14 ;  /* 0x0004a00e01007387 */ /* 0x000fe20000100800 */
[----:B------:R-:W-:Y:S01]  /*45a0*/  LEA.HI.X.SX32 R153, R107, R8, 0x2, P2 ;  /* 0x000000086b997211 */ /* 0x000fe200010f16ff */
[----:B------:R-:W-:Y:S01]  /*45b0*/  IMAD R95, R86, UR8, RZ ;  /* 0x00000008565f7c24 */ /* 0x000fe2000f8e02ff */
[----:B------:R-:W-:Y:S01]  /*45c0*/  LEA R106, P2, R103, R50, 0x2 ;  /* 0x00000032676a7211 */ /* 0x000fe200078410ff */
[----:B------:R-:W-:Y:S01]  /*45d0*/  STL [R1+0x4a4], R2 ;  /* 0x0004a40201007387 */ /* 0x000fe20000100800 */
[-C--:B------:R-:W-:Y:S01]  /*45e0*/  LEA.HI.X.SX32 R151, R89, R8.reuse, 0x2, P0 ;  /* 0x0000000859977211 */ /* 0x080fe200000f16ff */
[----:B------:R-:W-:Y:S01]  /*45f0*/  UIADD3 UR5, UR5, -0x80, URZ ;  /* 0xffffff8005057890 */ /* 0x000fe2000fffe03f */
[----:B------:R-:W-:Y:S01]  /*4600*/  LEA.HI.X.SX32 R149, R105, R8, 0x2, P1 ;  /* 0x0000000869957211 */ /* 0x000fe200008f16ff */
[----:B------:R-:W-:Y:S01]  /*4610*/  STL [R1+0x458], R113 ;  /* 0x0004587101007387 */ /* 0x000fe20000100800 */
[-C--:B------:R-:W-:Y:S01]  /*4620*/  LEA R88, P0, R101, R50.reuse, 0x2 ;  /* 0x0000003265587211 */ /* 0x080fe200078010ff */
[----:B------:R-:W-:Y:S01]  /*4630*/  ULDC UR6, c[0x0][0x230] ;  /* 0x00008c0000067ab9 */ /* 0x000fe20000000800 */
[----:B------:R-:W-:Y:S01]  /*4640*/  LEA R62, P1, R91, R50, 0x2 ;  /* 0x000000325b3e7211 */ /* 0x000fe200078210ff */
[----:B------:R-:W-:Y:S01]  /*4650*/  STL [R1+0x454], R111 ;  /* 0x0004546f01007387 */ /* 0x000fe20000100800 */
[----:B------:R-:W-:-:S03]  /*4660*/  ULDC UR7, c[0x0][0x230] ;  /* 0x00008c0000077ab9 */ /* 0x000fc60000000800 */
[----:B------:R-:W-:Y:S01]  /*4670*/  STL [R1+0x450], R109 ;  /* 0x0004506d01007387 */ /* 0x000fe20000100800 */
[----:B------:R-:W-:-:S03]  /*4680*/  LEA.HI.X.SX32 R63, R91, R8, 0x2, P1 ;  /* 0x000000085b3f7211 */ /* 0x000fc600008f16ff */
[----:B------:R1:W-:Y:S01]  /*4690*/  STL [R1+0x44c], R107 ;  /* 0x00044c6b01007387 */ /* 0x0003e20000100800 */
[----:B------:R-:W-:-:S03]  /*46a0*/  LEA R90, P1, R95, R50, 0x2 ;  /* 0x000000325f5a7211 */ /* 0x000fc600078210ff */
[----:B------:R2:W-:Y:S04]  /*46b0*/  STL [R1+0x448], R89 ;  /* 0x0004485901007387 */ /* 0x0005e80000100800 */
[----:B------:R-:W-:Y:S01]  /*46c0*/  STL [R1+0x444], R105 ;  /* 0x0004446901007387 */ /* 0x000fe20000100800 */
[----:B-1----:R-:W-:Y:S02]  /*46d0*/  LEA.HI.X.SX32 R107, R103, R8, 0x2, P2 ;  /* 0x00000008676b7211 */ /* 0x002fe400010f16ff */
[----:B------:R-:W-:Y:S02]  /*46e0*/  LEA R134, P2, R99, R50, 0x2 ;  /* 0x0000003263867211 */ /* 0x000fe400078410ff */
[----:B--2---:R-:W-:Y:S01]  /*46f0*/  LEA.HI.X.SX32 R89, R101, R8, 0x2, P0 ;  /* 0x0000000865597211 */ /* 0x004fe200000f16ff */
[----:B------:R-:W-:Y:S01]  /*4700*/  STL [R1+0x440], R103 ;  /* 0x0004406701007387 */ /* 0x000fe20000100800 */
[----:B------:R-:W-:-:S02]  /*4710*/  LEA R118, P0, R97, R50, 0x2 ;  /* 0x0000003261767211 */ /* 0x000fc400078010ff */
[----:B------:R-:W-:Y:S01]  /*4720*/  LEA.HI.X.SX32 R135, R99, R8, 0x2, P2 ;  /* 0x0000000863877211 */ /* 0x000fe200010f16ff */
[----:B------:R-:W-:Y:S01]  /*4730*/  STL [R1+0x43c], R101 ;  /* 0x00043c6501007387 */ /* 0x000fe20000100800 */
[----:B------:R-:W-:Y:S02]  /*4740*/  LEA R58, P2, R93, R50, 0x2 ;  /* 0x000000325d3a7211 */ /* 0x000fe400078410ff */
[-C--:B------:R-:W-:Y:S01]  /*4750*/  LEA.HI.X.SX32 R119, R97, R8.reuse, 0x2, P0 ;  /* 0x0000000861777211 */ /* 0x080fe200000f16ff */
[----:B------:R1:W-:Y:S01]  /*4760*/  STL [R1+0x438], R91 ;  /* 0x0004385b01007387 */ /* 0x0003e20000100800 */
[----:B------:R-:W-:Y:S02]  /*4770*/  ISETP.GE.AND P0, PT, R0, UR4, PT ;  /* 0x0000000400007c0c */ /* 0x000fe4000bf06270 */
[----:B------:R-:W-:Y:S02]  /*4780*/  LEA.HI.X.SX32 R59, R93, R8, 0x2, P2 ;  /* 0x000000085d3b7211 */ /* 0x000fe400010f16ff */
[----:B------:R-:W-:-:S02]  /*4790*/  ISETP.GE.AND P2, PT, R187, UR4, PT ;  /* 0x00000004bb007c0c */ /* 0x000fc4000bf46270 */
[----:B-1----:R-:W-:Y:S02]  /*47a0*/  LEA.HI.X.SX32 R91, R95, R8, 0x2, P1 ;  /* 0x000000085f5b7211 */ /* 0x002fe400008f16ff */
[----:B------:R-:W-:Y:S02]  /*47b0*/  ISETP.GE.AND P1, PT, R188, UR4, PT ;  /* 0x00000004bc007c0c */ /* 0x000fe4000bf26270 */
[----:B------:R-:W-:Y:S02]  /*47c0*/  SEL R232, RZ, 0x4, P0 ;  /* 0x00000004ffe87807 */ /* 0x000fe40000000000 */
[----:B------:R-:W-:Y:S02]  /*47d0*/  SEL R233, RZ, 0x4, P1 ;  /* 0x00000004ffe97807 */ /* 0x000fe40000800000 */
[----:B------:R-:W-:Y:S02]  /*47e0*/  ISETP.GE.AND P0, PT, R186, UR4, PT ;  /* 0x00000004ba007c0c */ /* 0x000fe4000bf06270 */
[----:B------:R-:W-:-:S02]  /*47f0*/  ISETP.GE.AND P1, PT, R185, UR4, PT ;  /* 0x00000004b9007c0c */ /* 0x000fc4000bf26270 */
[----:B------:R-:W-:Y:S02]  /*4800*/  SEL R231, RZ, 0x4, P2 ;  /* 0x00000004ffe77807 */ /* 0x000fe40001000000 */
        /* <DEDUP_REMOVED lines=16> */
[----:B------:R-:W-:Y:S01]  /*4910*/  ISETP.GE.AND P1, PT, R176, UR4, PT ;  /* 0x00000004b0007c0c */ /* 0x000fe2000bf26270 */
[----:B------:R-:W-:Y:S01]  /*4920*/  STL [R1+0x434], R99 ;  /* 0x0004346301007387 */ /* 0x000fe20000100800 */
[----:B------:R-:W-:-:S02]  /*4930*/  SEL R110, RZ, 0x4, P2 ;  /* 0x00000004ff6e7807 */ /* 0x000fc40001000000 */
[----:B------:R-:W-:Y:S01]  /*4940*/  SEL R2, R111, RZ, P3 ;  /* 0x000000ff6f027207 */ /* 0x000fe20001800000 */
[----:B------:R-:W-:Y:S01]  /*4950*/  STL [R1+0x430], R97 ;  /* 0x0004306101007387 */ /* 0x000fe20000100800 */
[----:B------:R-:W-:Y:S02]  /*4960*/  SEL R109, RZ, 0x4, P0 ;  /* 0x00000004ff6d7807 */ /* 0x000fe40000000000 */
[----:B------:R-:W-:Y:S01]  /*4970*/  ISETP.GE.AND P2, PT, R175, UR4, PT ;  /* 0x00000004af007c0c */ /* 0x000fe2000bf46270 */
[----:B------:R-:W-:Y:S01]  /*4980*/  STL [R1+0x42c], R95 ;  /* 0x00042c5f01007387 */ /* 0x000fe20000100800 */
[----:B------:R-:W-:Y:S02]  /*4990*/  SEL R108, RZ, 0x4, P1 ;  /* 0x00000004ff6c7807 */ /* 0x000fe40000800000 */
[----:B------:R-:W-:Y:S01]  /*49a0*/  ISETP.GE.AND P0, PT, R174, UR4, PT ;  /* 0x00000004ae007c0c */ /* 0x000fe2000bf06270 */
[----:B------:R-:W-:Y:S01]  /*49b0*/  STL [R1+0x4a8], R156 ;  /* 0x0004a89c01007387 */ /* 0x000fe20000100800 */
[----:B------:R-:W-:-:S02]  /*49c0*/  ISETP.GE.AND P1, PT, R173, UR4, PT ;  /* 0x00000004ad007c0c */ /* 0x000fc4000bf26270 */
[----:B------:R-:W-:Y:S01]  /*49d0*/  SEL R14, R110, RZ, P3 ;  /* 0x000000ff6e0e7207 */ /* 0x000fe20001800000 */
[----:B------:R-:W-:Y:S01]  /*49e0*/  STL [R1+0x428], R93 ;  /* 0x0004285d01007387 */ /* 0x000fe20000100800 */
[----:B------:R-:W-:Y:S02]  /*49f0*/  SEL R17, R109, RZ, P3 ;  /* 0x000000ff6d117207 */ /* 0x000fe40001800000 */
[----:B------:R-:W-:Y:S01]  /*4a00*/  SEL R105, RZ, 0x4, P2 ;  /* 0x00000004ff697807 */ /* 0x000fe20001000000 */
[----:B------:R1:W-:Y:S01]  /*4a10*/  STL [R1], R2 ;  /* 0x0000000201007387 */ /* 0x0003e20000100800 */
[----:B------:R-:W-:Y:S02]  /*4a20*/  SEL R104, RZ, 0x4, P0 ;  /* 0x00000004ff687807 */ /* 0x000fe40000000000 */
[----:B------:R-:W-:Y:S01]  /*4a30*/  SEL R103, RZ, 0x4, P1 ;  /* 0x00000004ff677807 */ /* 0x000fe20000800000 */
[----:B------:R2:W-:Y:S01]  /*4a40*/  STL [R1+0x4], R14 ;  /* 0x0000040e01007387 */ /* 0x0005e20000100800 */
[----:B------:R-:W-:-:S02]  /*4a50*/  ISETP.GE.AND P2, PT, R172, UR4, PT ;  /* 0x00000004ac007c0c */ /* 0x000fc4000bf46270 */
[----:B------:R-:W-:Y:S02]  /*4a60*/  ISETP.GE.AND P0, PT, R171, UR4, PT ;  /* 0x00000004ab007c0c */ /* 0x000fe4000bf06270 */
[----:B-1----:R-:W-:Y:S02]  /*4a70*/  SEL R2, R108, RZ, P3 ;  /* 0x000000ff6c027207 */ /* 0x002fe40001800000 */
[----:B------:R-:W-:Y:S01]  /*4a80*/  ISETP.GE.AND P1, PT, R170, UR4, PT ;  /* 0x00000004aa007c0c */ /* 0x000fe2000bf26270 */
[----:B------:R1:W-:Y:S01]  /*4a90*/  STL [R1+0x8], R17 ;  /* 0x0000081101007387 */ /* 0x0003e20000100800 */
[----:B--2---:R-:W-:Y:S02]  /*4aa0*/  SEL R14, R105, RZ, P3 ;  /* 0x000000ff690e7207 */ /* 0x004fe40001800000 */
[----:B------:R-:W-:Y:S01]  /*4ab0*/  SEL R102, RZ, 0x4, P2 ;  /* 0x00000004ff667807 */ /* 0x000fe20001000000 */
[----:B------:R2:W-:Y:S01]  /*4ac0*/  STL [R1+0xc], R2 ;  /* 0x00000c0201007387 */ /* 0x0005e20000100800 */
[----:B------:R-:W-:-:S02]  /*4ad0*/  SEL R101, RZ, 0x4, P0 ;  /* 0x00000004ff657807 */ /* 0x000fc40000000000 */
[----:B------:R-:W-:Y:S02]  /*4ae0*/  SEL R100, RZ, 0x4, P1 ;  /* 0x00000004ff647807 */ /* 0x000fe40000800000 */
[----:B-1----:R-:W-:Y:S02]  /*4af0*/  SEL R17, R104, RZ, P3 ;  /* 0x000000ff68117207 */ /* 0x002fe40001800000 */
[----:B------:R-:W-:Y:S02]  /*4b00*/  ISETP.GE.AND P2, PT, R169, UR4, PT ;  /* 0x00000004a9007c0c */ /* 0x000fe4000bf46270 */
[----:B--2---:R-:W-:Y:S02]  /*4b10*/  SEL R2, R103, RZ, P3 ;  /* 0x000000ff67027207 */ /* 0x004fe40001800000 */
[----:B------:R-:W-:Y:S02]  /*4b20*/  ISETP.GE.AND P0, PT, R168, UR4, PT ;  /* 0x00000004a8007c0c */ /* 0x000fe4000bf06270 */
[----:B------:R-:W-:Y:S01]  /*4b30*/  ISETP.GE.AND P1, PT, R167, UR4, PT ;  /* 0x00000004a7007c0c */ /* 0x000fe2000bf26270 */
[----:B------:R1:W-:Y:S01]  /*4b40*/  STL [R1+0x10], R14 ;  /* 0x0000100e01007387 */ /* 0x0003e20000100800 */
[----:B------:R-:W-:-:S02]  /*4b50*/  SEL R99, RZ, 0x4, P2 ;  /* 0x00000004ff637807 */ /* 0x000fc40001000000 */
[----:B------:R-:W-:Y:S01]  /*4b60*/  SEL R98, RZ, 0x4, P0 ;  /* 0x00000004ff627807 */ /* 0x000fe20000000000 */
[----:B------:R2:W-:Y:S01]  /*4b70*/  STL [R1+0x14], R17 ;  /* 0x0000141101007387 */ /* 0x0005e20000100800 */
[----:B------:R-:W-:Y:S02]  /*4b80*/  SEL R97, RZ, 0x4, P1 ;  /* 0x00000004ff617807 */ /* 0x000fe40000800000 */
[----:B------:R-:W-:Y:S01]  /*4b90*/  ISETP.GE.AND P2, PT, R165, UR4, PT ;  /* 0x00000004a5007c0c */ /* 0x000fe2000bf46270 */
[----:B------:R3:W-:Y:S01]  /*4ba0*/  STL [R1+0x18], R2 ;  /* 0x0000180201007387 */ /* 0x0007e20000100800 */
[----:B-1----:R-:W-:Y:S02]  /*4bb0*/  SEL R14, R102, RZ, P3 ;  /* 0x000000ff660e7207 */ /* 0x002fe40001800000 */
[----:B------:R-:W-:Y:S02]  /*4bc0*/  ISETP.GE.AND P0, PT, R163, UR4, PT ;  /* 0x00000004a3007c0c */ /* 0x000fe4000bf06270 */
[----:B--2---:R-:W-:-:S02]  /*4bd0*/  SEL R17, R101, RZ, P3 ;  /* 0x000000ff65117207 */ /* 0x004fc40001800000 */
[----:B------:R-:W-:Y:S02]  /*4be0*/  ISETP.GE.AND P1, PT, R157, UR4, PT ;  /* 0x000000049d007c0c */ /* 0x000fe4000bf26270 */
[----:B---3--:R-:W-:Y:S01]  /*4bf0*/  SEL R2, R100, RZ, P3 ;  /* 0x000000ff64027207 */ /* 0x008fe20001800000 */
[----:B------:R1:W-:Y:S01]  /*4c00*/  STL [R1+0x1c], R14 ;  /* 0x00001c0e01007387 */ /* 0x0003e20000100800 */
[----:B------:R-:W-:Y:S02]  /*4c10*/  SEL R96, RZ, 0x4, P2 ;  /* 0x00000004ff607807 */ /* 0x000fe40001000000 */
[----:B------:R-:W-:Y:S01]  /*4c20*/  SEL R86, RZ, 0x4, P0 ;  /* 0x00000004ff567807 */ /* 0x000fe20000000000 */
[----:B------:R2:W-:Y:S01]  /*4c30*/  STL [R1+0x20], R17 ;  /* 0x0000201101007387 */ /* 0x0005e20000100800 */
[----:B------:R-:W-:Y:S02]  /*4c40*/  SEL R95, RZ, 0x4, P1 ;  /* 0x00000004ff5f7807 */ /* 0x000fe40000800000 */
[----:B------:R-:W-:Y:S01]  /*4c50*/  ISETP.GE.AND P2, PT, R145, UR4, PT ;  /* 0x0000000491007c0c */ /* 0x000fe2000bf46270 */
[----:B------:R3:W-:Y:S01]  /*4c60*/  STL [R1+0x24], R2 ;  /* 0x0000240201007387 */ /* 0x0007e20000100800 */
[----:B------:R-:W-:-:S02]  /*4c70*/  ISETP.GE.AND P0, PT, R143, UR4, PT ;  /* 0x000000048f007c0c */ /* 0x000fc4000bf06270 */
[----:B-1----:R-:W-:Y:S02]  /*4c80*/  SEL R14, R99, RZ, P3 ;  /* 0x000000ff630e7207 */ /* 0x002fe40001800000 */
[----:B------:R-:W-:Y:S02]  /*4c90*/  ISETP.GE.AND P1, PT, R141, UR4, PT ;  /* 0x000000048d007c0c */ /* 0x000fe4000bf26270 */
[----:B--2---:R-:W-:Y:S02]  /*4ca0*/  SEL R17, R98, RZ, P3 ;  /* 0x000000ff62117207 */ /* 0x004fe40001800000 */
[----:B---3--:R-:W-:Y:S01]  /*4cb0*/  SEL R2, R97, RZ, P3 ;  /* 0x000000ff61027207 */ /* 0x008fe20001800000 */
[----:B------:R1:W-:Y:S01]  /*4cc0*/  STL [R1+0x28], R14 ;  /* 0x0000280e01007387 */ /* 0x0003e20000100800 */
[----:B------:R-:W-:Y:S02]  /*4cd0*/  SEL R72, RZ, 0x4, P2 ;  /* 0x00000004ff487807 */ /* 0x000fe40001000000 */
[----:B------:R-:W-:Y:S01]  /*4ce0*/  SEL R94, RZ, 0x4, P0 ;  /* 0x00000004ff5e7807 */ /* 0x000fe20000000000 */
[----:B------:R-:W-:Y:S01]  /*4cf0*/  STL [R1+0x2c], R17 ;  /* 0x00002c1101007387 */ /* 0x000fe20000100800 */
[----:B------:R-:W-:-:S02]  /*4d00*/  SEL R70, RZ, 0x4, P1 ;  /* 0x00000004ff467807 */ /* 0x000fc40000800000 */
[----:B------:R-:W-:Y:S01]  /*4d10*/  ISETP.GE.AND P2, PT, R139, UR4, PT ;  /* 0x000000048b007c0c */ /* 0x000fe2000bf46270 */
[----:B------:R2:W-:Y:S01]  /*4d20*/  STL [R1+0x34], R2 ;  /* 0x0000340201007387 */ /* 0x0005e20000100800 */
[----:B------:R-:W-:Y:S02]  /*4d30*/  ISETP.GE.AND P0, PT, R137, UR4, PT ;  /* 0x0000000489007c0c */ /* 0x000fe4000bf06270 */
[----:B------:R-:W-:Y:S01]  /*4d40*/  ISETP.GE.AND P1, PT, R133, UR4, PT ;  /* 0x0000000485007c0c */ /* 0x000fe2000bf26270 */
[----:B------:R-:W-:Y:S01]  /*4d50*/  ULDC UR4, c[0x0][0x230] ;  /* 0x00008c0000047ab9 */ /* 0x000fe20000000800 */
[----:B-1----:R-:W-:Y:S02]  /*4d60*/  SEL R14, R96, RZ, P3 ;  /* 0x000000ff600e7207 */ /* 0x002fe40001800000 */
[----:B------:R-:W-:Y:S02]  /*4d70*/  SEL R93, RZ, 0x4, P2 ;  /* 0x00000004ff5d7807 */ /* 0x000fe40001000000 */
[----:B--2---:R-:W-:-:S02]  /*4d80*/  SEL R2, R95, RZ, P3 ;  /* 0x000000ff5f027207 */ /* 0x004fc40001800000 */
[----:B------:R-:W-:Y:S02]  /*4d90*/  SEL R45, RZ, 0x4, P0 ;  /* 0x00000004ff2d7807 */ /* 0x000fe40000000000 */
[----:B------:R-:W-:Y:S01]  /*4da0*/  SEL R85, RZ, 0x4, P1 ;  /* 0x00000004ff557807 */ /* 0x000fe20000800000 */
[----:B------:R1:W-:Y:S01]  /*4db0*/  STL [R1+0x30], R14 ;  /* 0x0000300e01007387 */ /* 0x0003e20000100800 */
[----:B------:R-:W-:Y:S02]  /*4dc0*/  ISETP.GE.AND P0, PT, R0, UR5, PT ;  /* 0x0000000500007c0c */ /* 0x000fe4000bf06270 */
[----:B------:R-:W-:Y:S01]  /*4dd0*/  SEL R232, R232, RZ, P3 ;  /* 0x000000ffe8e87207 */ /* 0x000fe20001800000 */
[----:B------:R2:W-:Y:S01]  /*4de0*/  STL [R1+0x38], R2 ;  /* 0x0000380201007387 */ /* 0x0005e20000100800 */
[----:B------:R-:W-:Y:S02]  /*4df0*/  SEL R233, R233, RZ, P3 ;  /* 0x000000ffe9e97207 */ /* 0x000fe40001800000 */
[----:B------:R-:W-:-:S02]  /*4e00*/  SEL R231, R231, RZ, P3 ;  /* 0x000000ffe7e77207 */ /* 0x000fc40001800000 */
[----:B------:R-:W-:Y:S02]  /*4e10*/  SEL R230, R230, RZ, P3 ;  /* 0x000000ffe6e67207 */ /* 0x000fe40001800000 */
[----:B------:R-:W-:Y:S02]  /*4e20*/  SEL R229, R229, RZ, P3 ;  /* 0x000000ffe5e57207 */ /* 0x000fe40001800000 */
[----:B------:R-:W-:Y:S02]  /*4e30*/  SEL R228, R228, RZ, P3 ;  /* 0x000000ffe4e47207 */ /* 0x000fe40001800000 */
[----:B------:R-:W-:Y:S02]  /*4e40*/  SEL R227, R227, RZ, P3 ;  /* 0x000000ffe3e37207 */ /* 0x000fe40001800000 */
[----:B------:R-:W-:Y:S02]  /*4e50*/  SEL R226, R226, RZ, P3 ;  /* 0x000000ffe2e27207 */ /* 0x000fe40001800000 */
[----:B------:R-:W-:-:S02]  /*4e60*/  SEL R155, R155, RZ, P3 ;  /* 0x000000ff9b9b7207 */ /* 0x000fc40001800000 */
[----:B------:R-:W-:Y:S02]  /*4e70*/  SEL R29, R29, RZ, P3 ;  /* 0x000000ff1d1d7207 */ /* 0x000fe40001800000 */
[----:B------:R-:W-:Y:S02]  /*4e80*/  SEL R86, R86, RZ, P3 ;  /* 0x000000ff56567207 */ /* 0x000fe40001800000 */
[----:B------:R-:W-:Y:S02]  /*4e90*/  SEL R72, R72, RZ, P3 ;  /* 0x000000ff48487207 */ /* 0x000fe40001800000 */
[----:B-1----:R-:W-:Y:S02]  /*4ea0*/  SEL R14, R94, RZ, P3 ;  /* 0x000000ff5e0e7207 */ /* 0x002fe40001800000 */
[----:B------:R-:W-:Y:S02]  /*4eb0*/  SEL R70, R70, RZ, P3 ;  /* 0x000000ff46467207 */ /* 0x000fe40001800000 */
[----:B--2---:R-:W-:-:S02]  /*4ec0*/  SEL R2, R93, RZ, P3 ;  /* 0x000000ff5d027207 */ /* 0x004fc40001800000 */
[----:B------:R-:W-:Y:S02]  /*4ed0*/  SEL R45, R45, RZ, P3 ;  /* 0x000000ff2d2d7207 */ /* 0x000fe40001800000 */
[----:B------:R-:W-:Y:S02]  /*4ee0*/  SEL R17, R85, RZ, P3 ;  /* 0x000000ff55117207 */ /* 0x000fe40001800000 */
[----:B------:R-:W-:Y:S02]  /*4ef0*/  ISETP.GE.AND P3, PT, R187, UR5, PT ;  /* 0x00000005bb007c0c */ /* 0x000fe4000bf66270 */
[----:B------:R-:W-:Y:S02]  /*4f00*/  SEL R127, RZ, 0x4, P0 ;  /* 0x00000004ff7f7807 */ /* 0x000fe40000000000 */
[----:B------:R-:W-:Y:S02]  /*4f10*/  ISETP.GE.AND P1, PT, R188, UR5, PT ;  /* 0x00000005bc007c0c */ /* 0x000fe4000bf26270 */
[----:B------:R-:W-:-:S02]  /*4f20*/  ISETP.GE.AND P0, PT, R186, UR5, PT ;  /* 0x00000005ba007c0c */ /* 0x000fc4000bf06270 */
[----:B------:R-:W-:Y:S02]  /*4f30*/  SEL R125, RZ, 0x4, P3 ;  /* 0x00000004ff7d7807 */ /* 0x000fe40001800000 */
[----:B------:R-:W-:Y:S02]  /*4f40*/  SEL R126, RZ, 0x4, P1 ;  /* 0x00000004ff7e7807 */ /* 0x000fe40000800000 */
        /* <DEDUP_REMOVED lines=15> */
[----:B------:R-:W-:Y:S01]  /*5040*/  ISETP.GE.AND P0, PT, R177, UR5, PT ;  /* 0x00000005b1007c0c */ /* 0x000fe2000bf06270 */
[----:B------:R1:W-:Y:S01]  /*5050*/  STL [R1+0x3c], R14 ;  /* 0x00003c0e01007387 */ /* 0x0003e20000100800 */
[----:B------:R-:W-:-:S02]  /*5060*/  SEL R112, RZ, 0x4, P3 ;  /* 0x00000004ff707807 */ /* 0x000fc40001800000 */
[----:B------:R-:W-:Y:S01]  /*5070*/  SEL R113, RZ, 0x4, P1 ;  /* 0x00000004ff717807 */ /* 0x000fe20000800000 */
[----:B------:R2:W-:Y:S01]  /*5080*/  STL [R1+0x40], R2 ;  /* 0x0000400201007387 */ /* 0x0005e20000100800 */
[----:B------:R-:W-:Y:S02]  /*5090*/  ISETP.GE.AND P3, PT, R175, UR5, PT ;  /* 0x00000005af007c0c */ /* 0x000fe4000bf66270 */
[----:B------:R-:W-:Y:S02]  /*50a0*/  SEL R111, RZ, 0x4, P0 ;  /* 0x00000004ff6f7807 */ /* 0x000fe40000000000 */
[----:B------:R-:W-:Y:S01]  /*50b0*/  ISETP.GE.AND P1, PT, R176, UR5, PT ;  /* 0x00000005b0007c0c */ /* 0x000fe2000bf26270 */
[----:B-1----:R-:W-:Y:S01]  /*50c0*/  IMAD R14, R84, UR8, RZ ;  /* 0x00000008540e7c24 */ /* 0x002fe2000f8e02ff */
[----:B------:R-:W-:Y:S01]  /*50d0*/  ISETP.GE.AND P0, PT, R174, UR5, PT ;  /* 0x00000005ae007c0c */ /* 0x000fe2000bf06270 */
[----:B--2---:R-:W-:Y:S01]  /*50e0*/  IMAD R2, R57, UR8, RZ ;  /* 0x0000000839027c24 */ /* 0x004fe2000f8e02ff */
[----:B------:R-:W-:-:S02]  /*50f0*/  SEL R109, RZ, 0x4, P3 ;  /* 0x00000004ff6d7807 */ /* 0x000fc40001800000 */
[----:B------:R-:W-:Y:S02]  /*5100*/  SEL R110, RZ, 0x4, P1 ;  /* 0x00000004ff6e7807 */ /* 0x000fe40000800000 */
[-C--:B------:R-:W-:Y:S02]  /*5110*/  LEA R146, P3, R14, R50.reuse, 0x2 ;  /* 0x000000320e927211 */ /* 0x080fe400078610ff */
[----:B------:R-:W-:Y:S02]  /*5120*/  SEL R108, RZ, 0x4, P0 ;  /* 0x00000004ff6c7807 */ /* 0x000fe40000000000 */
[----:B------:R-:W-:Y:S02]  /*5130*/  ISETP.GT.AND P1, PT, R154, 0xbf, PT ;  /* 0x000000bf9a00780c */ /* 0x000fe40003f24270 */
[----:B------:R-:W-:Y:S01]  /*5140*/  LEA R120, P0, R2, R50, 0x2 ;  /* 0x0000003202787211 */ /* 0x000fe200078010ff */
[----:B------:R1:W-:Y:S01]  /*5150*/  STL [R1+0x424], R14 ;  /* 0x0004240e01007387 */ /* 0x0003e20000100800 */
[----:B------:R-:W-:-:S02]  /*5160*/  LEA.HI.X.SX32 R147, R14, R8, 0x2, P3 ;  /* 0x000000080e937211 */ /* 0x000fc400018f16ff */
[----:B------:R-:W-:Y:S01]  /*5170*/  LEA.HI.X.SX32 R121, R2, R8, 0x2, P0 ;  /* 0x0000000802797211 */ /* 0x000fe200000f16ff */
[----:B------:R2:W-:Y:S01]  /*5180*/  STL [R1+0x420], R2 ;  /* 0x0004200201007387 */ /* 0x0005e20000100800 */
[----:B------:R-:W-:Y:S02]  /*5190*/  SEL R125, R125, RZ, P1 ;  /* 0x000000ff7d7d7207 */ /* 0x000fe40000800000 */
[----:B-1----:R-:W-:Y:S02]  /*51a0*/  SEL R14, R127, RZ, P1 ;  /* 0x000000ff7f0e7207 */ /* 0x002fe40000800000 */
[----:B--2---:R-:W-:-:S03]  /*51b0*/  SEL R2, R126, RZ, P1 ;  /* 0x000000ff7e027207 */ /* 0x004fc60000800000 */
[----:B------:R1:W-:Y:S04]  /*51c0*/  STL [R1+0x4c], R14 ;  /* 0x00004c0e01007387 */ /* 0x0003e80000100800 */
[----:B------:R2:W-:Y:S01]  /*51d0*/  STL [R1+0x48], R2 ;  /* 0x0000480201007387 */ /* 0x0005e20000100800 */
[----:B------:R-:W-:Y:S02]  /*51e0*/  SEL R122, R122, RZ, P1 ;  /* 0x000000ff7a7a7207 */ /* 0x000fe40000800000 */
[----:B-1----:R-:W-:Y:S01]  /*51f0*/  SEL R14, R124, RZ, P1 ;  /* 0x000000ff7c0e7207 */ /* 0x002fe20000800000 */
[----:B------:R-:W-:Y:S01]  /*5200*/  STL [R1+0x50], R125 ;  /* 0x0000507d01007387 */ /* 0x000fe20000100800 */
[----:B--2---:R-:W-:-:S03]  /*5210*/  SEL R2, R123, RZ, P1 ;  /* 0x000000ff7b027207 */ /* 0x004fc60000800000 */
[----:B------:R1:W-:Y:S01]  /*5220*/  STL [R1+0x58], R14 ;  /* 0x0000580e01007387 */ /* 0x0003e20000100800 */
[----:B------:R-:W-:-:S03]  /*5230*/  ISETP.GE.AND P2, PT, R131, UR5, PT ;  /* 0x0000000583007c0c */ /* 0x000fc6000bf46270 */
[----:B------:R2:W-:Y:S01]  /*5240*/  STL [R1+0x5c], R2 ;  /* 0x00005c0201007387 */ /* 0x0005e20000100800 */
[----:B------:R-:W-:Y:S02]  /*5250*/  SEL R57, RZ, 0x4, P2 ;  /* 0x00000004ff397807 */ /* 0x000fe40001000000 */
[----:B-1----:R-:W-:Y:S01]  /*5260*/  SEL R14, R117, RZ, P1 ;  /* 0x000000ff750e7207 */ /* 0x002fe20000800000 */
[----:B------:R-:W-:Y:S01]  /*5270*/  STL [R1+0x60], R122 ;  /* 0x0000607a01007387 */ /* 0x000fe20000100800 */
[----:B--2---:R-:W-:-:S03]  /*5280*/  SEL R2, R116, RZ, P1 ;  /* 0x000000ff74027207 */ /* 0x004fc60000800000 */
[----:B------:R1:W-:Y:S01]  /*5290*/  STL [R1+0x64], R14 ;  /* 0x0000640e01007387 */ /* 0x0003e20000100800 */
[----:B------:R-:W-:Y:S02]  /*52a0*/  SEL R115, R115, RZ, P1 ;  /* 0x000000ff73737207 */ /* 0x000fe40000800000 */
[----:B------:R-:W-:Y:S01]  /*52b0*/  ISETP.GE.AND P2, PT, R173, UR5, PT ;  /* 0x00000005ad007c0c */ /* 0x000fe2000bf46270 */
[----:B------:R2:W-:Y:S01]  /*52c0*/  STL [R1+0x68], R2 ;  /* 0x0000680201007387 */ /* 0x0005e20000100800 */
[----:B------:R-:W-:Y:S02]  /*52d0*/  ISETP.GE.AND P0, PT, R171, UR5, PT ;  /* 0x00000005ab007c0c */ /* 0x000fe4000bf06270 */
[----:B-1----:R-:W-:Y:S01]  /*52e0*/  SEL R14, R114, RZ, P1 ;  /* 0x000000ff720e7207 */ /* 0x002fe20000800000 */
[----:B------:R-:W-:Y:S01]  /*52f0*/  STL [R1+0x6c], R115 ;  /* 0x00006c7301007387 */ /* 0x000fe20000100800 */
[----:B--2---:R-:W-:-:S03]  /*5300*/  SEL R2, R113, RZ, P1 ;  /* 0x000000ff71027207 */ /* 0x004fc60000800000 */
[----:B------:R1:W-:Y:S01]  /*5310*/  STL [R1+0x70], R14 ;  /* 0x0000700e01007387 */ /* 0x0003e20000100800 */
[----:B------:R-:W-:Y:S02]  /*5320*/  SEL R105, RZ, 0x4, P2 ;  /* 0x00000004ff697807 */ /* 0x000fe40001000000 */
[----:B------:R-:W-:Y:S01]  /*5330*/  ISETP.GE.AND P2, PT, R170, UR5, PT ;  /* 0x00000005aa007c0c */ /* 0x000fe2000bf46270 */
[----:B------:R2:W-:Y:S01]  /*5340*/  STL [R1+0x74], R2 ;  /* 0x0000740201007387 */ /* 0x0005e20000100800 */
[----:B------:R-:W-:Y:S02]  /*5350*/  SEL R112, R112, RZ, P1 ;  /* 0x000000ff70707207 */ /* 0x000fe40000800000 */
[----:B------:R-:W-:Y:S02]  /*5360*/  SEL R103, RZ, 0x4, P0 ;  /* 0x00000004ff677807 */ /* 0x000fe40000000000 */
[----:B-1----:R-:W-:Y:S01]  /*5370*/  SEL R14, R111, RZ, P1 ;  /* 0x000000ff6f0e7207 */ /* 0x002fe20000800000 */
[----:B------:R-:W-:Y:S01]  /*5380*/  STL [R1+0x78], R112 ;  /* 0x0000787001007387 */ /* 0x000fe20000100800 */
[----:B------:R-:W-:-:S02]  /*5390*/  ISETP.GE.AND P3, PT, R172, UR5, PT ;  /* 0x00000005ac007c0c */ /* 0x000fc4000bf66270 */
[----:B--2---:R-:W-:Y:S02]  /*53a0*/  SEL R2, R110, RZ, P1 ;  /* 0x000000ff6e027207 */ /* 0x004fe40000800000 */
[----:B------:R-:W-:Y:S02]  /*53b0*/  ISETP.GE.AND P0, PT, R169, UR5, PT ;  /* 0x00000005a9007c0c */ /* 0x000fe4000bf06270 */
[----:B------:R-:W-:Y:S01]  /*53c0*/  SEL R102, RZ, 0x4, P2 ;  /* 0x00000004ff667807 */ /* 0x000fe20001000000 */
[----:B------:R1:W-:Y:S01]  /*53d0*/  STL [R1+0x7c], R14 ;  /* 0x00007c0e01007387 */ /* 0x0003e20000100800 */
[----:B------:R-:W-:Y:S02]  /*53e0*/  ISETP.GE.AND P2, PT, R168, UR5, PT ;  /* 0x00000005a8007c0c */ /* 0x000fe4000bf46270 */
[----:B------:R-:W-:Y:S01]  /*53f0*/  SEL R109, R109, RZ, P1 ;  /* 0x000000ff6d6d7207 */ /* 0x000fe20000800000 */
[----:B------:R2:W-:Y:S01]  /*5400*/  STL [R1+0x80], R2 ;  /* 0x0000800201007387 */ /* 0x0005e20000100800 */
[----:B------:R-:W-:-:S02]  /*5410*/  SEL R104, RZ, 0x4, P3 ;  /* 0x00000004ff687807 */ /* 0x000fc40001800000 */
[----:B------:R-:W-:Y:S02]  /*5420*/  SEL R101, RZ, 0x4, P0 ;  /* 0x00000004ff657807 */ /* 0x000fe40000000000 */
[----:B-1----:R-:W-:Y:S02]  /*5430*/  SEL R14, R108, RZ, P1 ;  /* 0x000000ff6c0e7207 */ /* 0x002fe40000800000 */
[----:B------:R-:W-:Y:S02]  /*5440*/  ISETP.GE.AND P0, PT, R167, UR5, PT ;  /* 0x00000005a7007c0c */ /* 0x000fe4000bf06270 */
[----:B--2---:R-:W-:Y:S02]  /*5450*/  SEL R2, R105, RZ, P1 ;  /* 0x000000ff69027207 */ /* 0x004fe40000800000 */
[----:B------:R-:W-:Y:S01]  /*5460*/  SEL R100, RZ, 0x4, P2 ;  /* 0x00000004ff647807 */ /* 0x000fe20001000000 */
[----:B------:R-:W-:Y:S01]  /*5470*/  STL [R1+0x84], R109 ;  /* 0x0000846d01007387 */ /* 0x000fe20000100800 */
[----:B------:R-:W-:-:S02]  /*5480*/  ISETP.GE.AND P2, PT, R165, UR5, PT ;  /* 0x00000005a5007c0c */ /* 0x000fc4000bf46270 */
[----:B------:R-:W-:Y:S01]  /*5490*/  SEL R104, R104, RZ, P1 ;  /* 0x000000ff68687207 */ /* 0x000fe20000800000 */
[----:B------:R1:W-:Y:S01]  /*54a0*/  STL [R1+0x88], R14 ;  /* 0x0000880e01007387 */ /* 0x0003e20000100800 */
[----:B------:R-:W-:Y:S02]  /*54b0*/  SEL R99, RZ, 0x4, P0 ;  /* 0x00000004ff637807 */ /* 0x000fe40000000000 */
[----:B------:R-:W-:Y:S01]  /*54c0*/  ISETP.GE.AND P0, PT, R163, UR5, PT ;  /* 0x00000005a3007c0c */ /* 0x000fe2000bf06270 */
[----:B------:R2:W-:Y:S01]  /*54d0*/  STL [R1+0x8c], R2 ;  /* 0x00008c0201007387 */ /* 0x0005e20000100800 */
[----:B------:R-:W-:Y:S02]  /*54e0*/  SEL R98, RZ, 0x4, P2 ;  /* 0x00000004ff627807 */ /* 0x000fe40001000000 */
[----:B------:R-:W-:Y:S02]  /*54f0*/  ISETP.GE.AND P2, PT, R157, UR5, PT ;  /* 0x000000059d007c0c */ /* 0x000fe4000bf46270 */
[----:B-1----:R-:W-:Y:S01]  /*5500*/  SEL R14, R103, RZ, P1 ;  /* 0x000000ff670e7207 */ /* 0x002fe20000800000 */
[----:B------:R-:W-:Y:S01]  /*5510*/  STL [R1+0x90], R104 ;  /* 0x0000906801007387 */ /* 0x000fe20000100800 */
[----:B--2---:R-:W-:-:S03]  /*5520*/  SEL R2, R102, RZ, P1 ;  /* 0x000000ff66027207 */ /* 0x004fc60000800000 */
[----:B------:R1:W-:Y:S01]  /*5530*/  STL [R1+0x94], R14 ;  /* 0x0000940e01007387 */ /* 0x0003e20000100800 */
[----:B------:R-:W-:Y:S02]  /*5540*/  SEL R97, RZ, 0x4, P0 ;  /* 0x00000004ff617807 */ /* 0x000fe40000000000 */
[----:B------:R-:W-:Y:S01]  /*5550*/  SEL R101, R101, RZ, P1 ;  /* 0x000000ff65657207 */ /* 0x000fe20000800000 */
[----:B------:R2:W-:Y:S01]  /*5560*/  STL [R1+0x98], R2 ;  /* 0x0000980201007387 */ /* 0x0005e20000100800 */
[----:B------:R-:W-:Y:S02]  /*5570*/  ISETP.GE.AND P0, PT, R145, UR5, PT ;  /* 0x0000000591007c0c */ /* 0x000fe4000bf06270 */
[----:B------:R-:W-:Y:S02]  /*5580*/  SEL R96, RZ, 0x4, P2 ;  /* 0x00000004ff607807 */ /* 0x000fe40001000000 */
[----:B------:R-:W-:Y:S02]  /*5590*/  ISETP.GE.AND P2, PT, R143, UR5, PT ;  /* 0x000000058f007c0c */ /* 0x000fe4000bf46270 */
[----:B-1----:R-:W-:-:S02]  /*55a0*/  SEL R14, R100, RZ, P1 ;  /* 0x000000ff640e7207 */ /* 0x002fc40000800000 */
[----:B--2---:R-:W-:Y:S01]  /*55b0*/  SEL R2, R99, RZ, P1 ;  /* 0x000000ff63027207 */ /* 0x004fe20000800000 */
[----:B------:R-:W-:Y:S01]  /*55c0*/  STL [R1+0x9c], R101 ;  /* 0x00009c6501007387 */ /* 0x000fe20000100800 */
[----:B------:R-:W-:Y:S02]  /*55d0*/  SEL R95, RZ, 0x4, P0 ;  /* 0x00000004ff5f7807 */ /* 0x000fe40000000000 */
[----:B------:R-:W-:Y:S01]  /*55e0*/  ISETP.GE.AND P0, PT, R141, UR5, PT ;  /* 0x000000058d007c0c */ /* 0x000fe2000bf06270 */
[----:B------:R1:W-:Y:S01]  /*55f0*/  STL [R1+0xa0], R14 ;  /* 0x0000a00e01007387 */ /* 0x0003e20000100800 */
[----:B------:R-:W-:Y:S02]  /*5600*/  SEL R94, RZ, 0x4, P2 ;  /* 0x00000004ff5e7807 */ /* 0x000fe40001000000 */
[----:B------:R-:W-:Y:S01]  /*5610*/  SEL R98, R98, RZ, P1 ;  /* 0x000000ff62627207 */ /* 0x000fe20000800000 */
[----:B------:R2:W-:Y:S01]  /*5620*/  STL [R1+0xa4], R2 ;  /* 0x0000a40201007387 */ /* 0x0005e20000100800 */
[----:B------:R-:W-:Y:S01]  /*5630*/  ISETP.GE.AND P2, PT, R139, UR5, PT ;  /* 0x000000058b007c0c */ /* 0x000fe2000bf46270 */
[----:B------:R-:W-:Y:S01]  /*5640*/  UIADD3 UR4, UR4, -0xc0, URZ ;  /* 0xffffff4004047890 */ /* 0x000fe2000fffe03f */
[----:B------:R-:W-:-:S02]  /*5650*/  SEL R93, RZ, 0x4, P0 ;  /* 0x00000004ff5d7807 */ /* 0x000fc40000000000 */
[----:B-1----:R-:W-:Y:S01]  /*5660*/  SEL R14, R97, RZ, P1 ;  /* 0x000000ff610e7207 */ /* 0x002fe20000800000 */
[----:B------:R-:W-:Y:S01]  /*5670*/  STL [R1+0xa8], R98 ;  /* 0x0000a86201007387 */ /* 0x000fe20000100800 */
[----:B--2---:R-:W-:-:S03]  /*5680*/  SEL R2, R96, RZ, P1 ;  /* 0x000000ff60027207 */ /* 0x004fc60000800000 */
[----:B------:R1:W-:Y:S01]  /*5690*/  STL [R1+0xac], R14 ;  /* 0x0000ac0e01007387 */ /* 0x0003e20000100800 */
[----:B------:R-:W-:Y:S02]  /*56a0*/  SEL R57, R57, RZ, P1 ;  /* 0x000000ff39397207 */ /* 0x000fe40000800000 */
[----:B------:R-:W-:Y:S01]  /*56b0*/  SEL R85, RZ, 0x4, P2 ;  /* 0x00000004ff557807 */ /* 0x000fe20001000000 */
[----:B------:R2:W-:Y:S01]  /*56c0*/  STL [R1+0xb0], R2 ;  /* 0x0000b00201007387 */ /* 0x0005e20000100800 */
[----:B------:R-:W-:Y:S02]  /*56d0*/  ISETP.GE.AND P0, PT, R137, UR5, PT ;  /* 0x0000000589007c0c */ /* 0x000fe4000bf06270 */
[----:B------:R-:W-:Y:S02]  /*56e0*/  ISETP.GE.AND P2, PT, R133, UR5, PT ;  /* 0x0000000585007c0c */ /* 0x000fe4000bf46270 */
[----:B------:R-:W-:Y:S02]  /*56f0*/  SEL R95, R95, RZ, P1 ;  /* 0x000000ff5f5f7207 */ /* 0x000fe40000800000 */
[----:B-1----:R-:W-:-:S02]  /*5700*/  SEL R14, R94, RZ, P1 ;  /* 0x000000ff5e0e7207 */ /* 0x002fc40000800000 */
[----:B------:R-:W-:Y:S02]  /*5710*/  ISETP.NE.U32.AND P4, PT, R57, RZ, PT ;  /* 0x000000ff3900720c */ /* 0x000fe40003f85070 */
[----:B--2---:R-:W-:Y:S01]  /*5720*/  SEL R2, R93, RZ, P1 ;  /* 0x000000ff5d027207 */ /* 0x004fe20000800000 */
[----:B------:R-:W-:Y:S01]  /*5730*/  STL [R1+0xb4], R95 ;  /* 0x0000b45f01007387 */ /* 0x000fe20000100800 */
[----:B------:R-:W-:Y:S02]  /*5740*/  SEL R84, RZ, 0x4, P0 ;  /* 0x00000004ff547807 */ /* 0x000fe40000000000 */
[----:B------:R-:W-:Y:S01]  /*5750*/  SEL R57, RZ, 0x4, P2 ;  /* 0x00000004ff397807 */ /* 0x000fe20001000000 */
[----:B------:R-:W-:Y:S01]  /*5760*/  STL [R1+0xb8], R14 ;  /* 0x0000b80e01007387 */ /* 0x000fe20000100800 */
[----:B------:R-:W-:Y:S02]  /*5770*/  ISETP.GE.AND P0, PT, R0, UR4, PT ;  /* 0x0000000400007c0c */ /* 0x000fe4000bf06270 */
[----:B------:R-:W-:Y:S01]  /*5780*/  SEL R93, R85, RZ, P1 ;  /* 0x000000ff555d7207 */ /* 0x000fe20000800000 */
[----:B------:R1:W-:Y:S04]  /*5790*/  STL [R1+0xbc], R2 ;  /* 0x0000bc0201007387 */ /* 0x0003e80000100800 */
[----:B------:R2:W-:Y:S01]  /*57a0*/  STL [R1+0xc0], R93 ;  /* 0x0000c05d01007387 */ /* 0x0005e20000100800 */
[----:B-1----:R-:W-:-:S02]  /*57b0*/  SEL R2, R57, RZ, P1 ;  /* 0x000000ff39027207 */ /* 0x002fc40000800000 */
[----:B------:R-:W-:Y:S02]  /*57c0*/  SEL R57, RZ, 0x4, P0 ;  /* 0x00000004ff397807 */ /* 0x000fe40000000000 */
[----:B------:R-:W-:-:S04]  /*57d0*/  ISETP.GE.AND P0, PT, R186, UR4, PT ;  /* 0x00000004ba007c0c */ /* 0x000fc8000bf06270 */
[----:B--2---:R-:W-:Y:S02]  /*57e0*/  SEL R93, RZ, 0x4, P0 ;  /* 0x00000004ff5d7807 */ /* 0x004fe40000000000 */
[----:B------:R-:W-:Y:S02]  /*57f0*/  ISETP.GE.AND P0, PT, R183, UR4, PT ;  /* 0x00000004b7007c0c */ /* 0x000fe4000bf06270 */
[----:B------:R-:W-:Y:S02]  /*5800*/  ISETP.GE.AND P2, PT, R188, UR4, PT ;  /* 0x00000004bc007c0c */ /* 0x000fe4000bf46270 */
[----:B------:R-:W-:Y:S02]  /*5810*/  SEL R96, RZ, 0x4, P0 ;  /* 0x00000004ff607807 */ /* 0x000fe40000000000 */
[----:B------:R-:W-:Y:S02]  /*5820*/  ISETP.GE.AND P0, PT, R180, UR4, PT ;  /* 0x00000004b4007c0c */ /* 0x000fe4000bf06270 */
[----:B------:R-:W-:-:S02]  /*5830*/  SEL R14, R84, RZ, P1 ;  /* 0x000000ff540e7207 */ /* 0x000fc40000800000 */
[----:B------:R-:W-:Y:S02]  /*5840*/  SEL R84, RZ, 0x4, P2 ;  /* 0x00000004ff547807 */ /* 0x000fe40001000000 */
[----:B------:R-:W-:Y:S02]  /*5850*/  ISETP.GE.AND P2, PT, R185, UR4, PT ;  /* 0x00000004b9007c0c */ /* 0x000fe4000bf46270 */
[----:B------:R-:W-:Y:S02]  /*5860*/  SEL R99, RZ, 0x4, P0 ;  /* 0x00000004ff637807 */ /* 0x000fe40000000000 */
[----:B------:R-:W-:Y:S02]  /*5870*/  ISETP.GE.AND P0, PT, R177, UR4, PT ;  /* 0x00000004b1007c0c */ /* 0x000fe4000bf06270 */
[----:B------:R-:W-:Y:S02]  /*5880*/  SEL R94, RZ, 0x4, P2 ;  /* 0x00000004ff5e7807 */ /* 0x000fe40001000000 */
[----:B------:R-:W-:-:S02]  /*5890*/  ISETP.GE.AND P2, PT, R182, UR4, PT ;  /* 0x00000004b6007c0c */ /* 0x000fc4000bf46270 */
        /* <DEDUP_REMOVED lines=25> */
[----:B------:R-:W-:Y:S02]  /*5a30*/  ISETP.GT.AND P0, PT, R154, 0xff, PT ;  /* 0x000000ff9a00780c */ /* 0x000fe40003f04270 */
[----:B------:R-:W-:Y:S01]  /*5a40*/  ISETP.GE.AND P1, PT, R187, UR4, PT ;  /* 0x00000004bb007c0c */ /* 0x000fe2000bf26270 */
[----:B------:R1:W-:Y:S01]  /*5a50*/  STL [R1+0xc8], R14 ;  /* 0x0000c80e01007387 */ /* 0x0003e20000100800 */
[----:B------:R-:W-:Y:S02]  /*5a60*/  SEL R117, RZ, 0x4, P2 ;  /* 0x00000004ff757807 */ /* 0x000fe40001000000 */
[----:B------:R-:W-:Y:S01]  /*5a70*/  ISETP.GE.AND P2, PT, R141, UR4, PT ;  /* 0x000000048d007c0c */ /* 0x000fe2000bf46270 */
[----:B------:R2:W-:Y:S01]  /*5a80*/  STL [R1+0xc4], R2 ;  /* 0x0000c40201007387 */ /* 0x0005e20000100800 */
[----:B------:R-:W-:Y:S01]  /*5a90*/  SEL R85, RZ, 0x4, P1 ;  /* 0x00000004ff557807 */ /* 0x000fe20000800000 */
[----:B------:R-:W-:Y:S01]  /*5aa0*/  UIADD3 UR6, UR6, -0x100, URZ ;  /* 0xffffff0006067890 */ /* 0x000fe2000fffe03f */
[----:B------:R-:W-:-:S02]  /*5ab0*/  ISETP.GE.AND P1, PT, R184, UR4, PT ;  /* 0x00000004b8007c0c */ /* 0x000fc4000bf26270 */
[----:B-1----:R-:W-:Y:S02]  /*5ac0*/  SEL R14, R57, RZ, P0 ;  /* 0x000000ff390e7207 */ /* 0x002fe40000000000 */
[----:B------:R-:W-:Y:S02]  /*5ad0*/  SEL R124, RZ, 0x4, P2 ;  /* 0x00000004ff7c7807 */ /* 0x000fe40001000000 */
[----:B--2---:R-:W-:Y:S01]  /*5ae0*/  SEL R2, R84, RZ, P0 ;  /* 0x000000ff54027207 */ /* 0x004fe20000000000 */
[----:B------:R1:W-:Y:S01]  /*5af0*/  STL [R1+0x164], R14 ;  /* 0x0001640e01007387 */ /* 0x0003e20000100800 */
[----:B------:R-:W-:Y:S02]  /*5b00*/  ISETP.GE.AND P2, PT, R133, UR4, PT ;  /* 0x0000000485007c0c */ /* 0x000fe4000bf46270 */
[----:B------:R-:W-:Y:S01]  /*5b10*/  SEL R129, R85, RZ, P0 ;  /* 0x000000ff55817207 */ /* 0x000fe20000000000 */
[----:B------:R2:W-:Y:S01]  /*5b20*/  STL [R1+0x15c], R2 ;  /* 0x00015c0201007387 */ /* 0x0005e20000100800 */
[----:B------:R-:W-:-:S02]  /*5b30*/  SEL R95, RZ, 0x4, P1 ;  /* 0x00000004ff5f7807 */ /* 0x000fc40000800000 */
[----:B------:R-:W-:Y:S02]  /*5b40*/  SEL R127, RZ, 0x4, P2 ;  /* 0x00000004ff7f7807 */ /* 0x000fe40001000000 */
[----:B-1----:R-:W-:Y:S01]  /*5b50*/  SEL R14, R93, RZ, P0 ;  /* 0x000000ff5d0e7207 */ /* 0x002fe20000000000 */
[----:B------:R-:W-:Y:S01]  /*5b60*/  STL [R1+0x160], R129 ;  /* 0x0001608101007387 */ /* 0x000fe20000100800 */
[----:B------:R-:W-:Y:S02]  /*5b70*/  ISETP.GE.AND P1, PT, R181, UR4, PT ;  /* 0x00000004b5007c0c */ /* 0x000fe4000bf26270 */
[----:B--2---:R-:W-:Y:S02]  /*5b80*/  SEL R2, R94, RZ, P0 ;  /* 0x000000ff5e027207 */ /* 0x004fe40000000000 */
[----:B------:R-:W-:Y:S01]  /*5b90*/  ISETP.GE.AND P2, PT, R0, UR6, PT ;  /* 0x0000000600007c0c */ /* 0x000fe2000bf46270 */
[----:B------:R1:W-:Y:S01]  /*5ba0*/  STL [R1+0x168], R14 ;  /* 0x0001680e01007387 */ /* 0x0003e20000100800 */
[----:B------:R-:W-:-:S02]  /*5bb0*/  SEL R93, R95, RZ, P0 ;  /* 0x000000ff5f5d7207 */ /* 0x000fc40000000000 */
[----:B------:R-:W-:Y:S01]  /*5bc0*/  SEL R98, RZ, 0x4, P1 ;  /* 0x00000004ff627807 */ /* 0x000fe20000800000 */
[----:B------:R2:W-:Y:S01]  /*5bd0*/  STL [R1+0x16c], R2 ;  /* 0x00016c0201007387 */ /* 0x0005e20000100800 */
[----:B------:R-:W-:Y:S02]  /*5be0*/  SEL R84, RZ, 0x4, P2 ;  /* 0x00000004ff547807 */ /* 0x000fe40001000000 */
[----:B------:R-:W-:Y:S02]  /*5bf0*/  ISETP.GE.AND P2, PT, R186, UR6, PT ;  /* 0x00000006ba007c0c */ /* 0x000fe4000bf46270 */
[----:B-1----:R-:W-:Y:S01]  /*5c00*/  SEL R14, R96, RZ, P0 ;  /* 0x000000ff600e7207 */ /* 0x002fe20000000000 */
[----:B------:R1:W-:Y:S01]  /*5c10*/  STL [R1+0x170], R93 ;  /* 0x0001705d01007387 */ /* 0x0003e20000100800 */
[----:B------:R-:W-:Y:S02]  /*5c20*/  ISETP.GE.AND P1, PT, R178, UR4, PT ;  /* 0x00000004b2007c0c */ /* 0x000fe4000bf26270 */
[----:B--2---:R-:W-:Y:S01]  /*5c30*/  SEL R2, R97, RZ, P0 ;  /* 0x000000ff61027207 */ /* 0x004fe20000000000 */
[----:B------:R2:W-:Y:S01]  /*5c40*/  STL [R1+0x174], R14 ;  /* 0x0001740e01007387 */ /* 0x0005e20000100800 */
[----:B------:R-:W-:-:S02]  /*5c50*/  SEL R94, RZ, 0x4, P2 ;  /* 0x00000004ff5e7807 */ /* 0x000fc40001000000 */
[----:B------:R-:W-:Y:S01]  /*5c60*/  SEL R101, RZ, 0x4, P1 ;  /* 0x00000004ff657807 */ /* 0x000fe20000800000 */
[----:B------:R3:W-:Y:S01]  /*5c70*/  STL [R1+0x178], R2 ;  /* 0x0001780201007387 */ /* 0x0007e20000100800 */
[----:B-1----:R-:W-:Y:S02]  /*5c80*/  SEL R93, R98, RZ, P0 ;  /* 0x000000ff625d7207 */ /* 0x002fe40000000000 */
[----:B------:R-:W-:Y:S02]  /*5c90*/  ISETP.GE.AND P2, PT, R183, UR6, PT ;  /* 0x00000006b7007c0c */ /* 0x000fe4000bf46270 */
[----:B--2---:R-:W-:Y:S01]  /*5ca0*/  SEL R14, R99, RZ, P0 ;  /* 0x000000ff630e7207 */ /* 0x004fe20000000000 */
[----:B------:R1:W-:Y:S01]  /*5cb0*/  STL [R1+0x17c], R93 ;  /* 0x00017c5d01007387 */ /* 0x0003e20000100800 */
[----:B------:R-:W-:Y:S02]  /*5cc0*/  ISETP.GE.AND P1, PT, R175, UR4, PT ;  /* 0x00000004af007c0c */ /* 0x000fe4000bf26270 */
[----:B---3--:R-:W-:Y:S01]  /*5cd0*/  SEL R2, R100, RZ, P0 ;  /* 0x000000ff64027207 */ /* 0x008fe20000000000 */
[----:B------:R2:W-:Y:S01]  /*5ce0*/  STL [R1+0x180], R14 ;  /* 0x0001800e01007387 */ /* 0x0005e20000100800 */
[----:B------:R-:W-:-:S02]  /*5cf0*/  SEL R97, RZ, 0x4, P2 ;  /* 0x00000004ff617807 */ /* 0x000fc40001000000 */
[----:B------:R-:W-:Y:S01]  /*5d00*/  ISETP.GE.AND P2, PT, R180, UR6, PT ;  /* 0x00000006b4007c0c */ /* 0x000fe2000bf46270 */
[----:B------:R3:W-:Y:S01]  /*5d10*/  STL [R1+0x184], R2 ;  /* 0x0001840201007387 */ /* 0x0007e20000100800 */
[----:B-1----:R-:W-:Y:S02]  /*5d20*/  SEL R93, R101, RZ, P0 ;  /* 0x000000ff655d7207 */ /* 0x002fe40000000000 */
[----:B------:R-:W-:Y:S02]  /*5d30*/  SEL R104, RZ, 0x4, P1 ;  /* 0x00000004ff687807 */ /* 0x000fe40000800000 */
        /* <DEDUP_REMOVED lines=13> */
[----:B---3--:R-:W-:-:S02]  /*5e10*/  SEL R2, R108, RZ, P0 ;  /* 0x000000ff6c027207 */ /* 0x008fc40000000000 */
[----:B------:R-:W-:Y:S01]  /*5e20*/  SEL R103, RZ, 0x4, P2 ;  /* 0x00000004ff677807 */ /* 0x000fe20001000000 */
[----:B------:R2:W-:Y:S01]  /*5e30*/  STL [R1+0x198], R14 ;  /* 0x0001980e01007387 */ /* 0x0005e20000100800 */
[----:B------:R-:W-:Y:S02]  /*5e40*/  ISETP.GE.AND P2, PT, R174, UR6, PT ;  /* 0x00000006ae007c0c */ /* 0x000fe4000bf46270 */
[----:B-1----:R-:W-:Y:S01]  /*5e50*/  SEL R93, R109, RZ, P0 ;  /* 0x000000ff6d5d7207 */ /* 0x002fe20000000000 */
[----:B------:R1:W-:Y:S01]  /*5e60*/  STL [R1+0x19c], R2 ;  /* 0x00019c0201007387 */ /* 0x0003e20000100800 */
[----:B------:R-:W-:Y:S02]  /*5e70*/  SEL R112, RZ, 0x4, P1 ;  /* 0x00000004ff707807 */ /* 0x000fe40000800000 */
[----:B------:R-:W-:Y:S02]  /*5e80*/  ISETP.GE.AND P1, PT, R165, UR4, PT ;  /* 0x00000004a5007c0c */ /* 0x000fe4000bf26270 */
[----:B--2---:R-:W-:-:S02]  /*5e90*/  SEL R14, R110, RZ, P0 ;  /* 0x000000ff6e0e7207 */ /* 0x004fc40000000000 */
[----:B------:R-:W-:Y:S02]  /*5ea0*/  SEL R108, RZ, 0x4, P2 ;  /* 0x00000004ff6c7807 */ /* 0x000fe40001000000 */
[----:B-1----:R-:W-:Y:S01]  /*5eb0*/  SEL R2, R111, RZ, P0 ;  /* 0x000000ff6f027207 */ /* 0x002fe20000000000 */
[----:B------:R1:W-:Y:S01]  /*5ec0*/  STL [R1+0x1a0], R93 ;  /* 0x0001a05d01007387 */ /* 0x0003e20000100800 */
[----:B------:R-:W-:Y:S02]  /*5ed0*/  ISETP.GE.AND P2, PT, R171, UR6, PT ;  /* 0x00000006ab007c0c */ /* 0x000fe4000bf46270 */
[----:B------:R-:W-:Y:S01]  /*5ee0*/  SEL R115, RZ, 0x4, P1 ;  /* 0x00000004ff737807 */ /* 0x000fe20000800000 */
[----:B------:R2:W-:Y:S01]  /*5ef0*/  STL [R1+0x1a4], R14 ;  /* 0x0001a40e01007387 */ /* 0x0005e20000100800 */
[----:B------:R-:W-:Y:S02]  /*5f00*/  ISETP.GE.AND P1, PT, R145, UR4, PT ;  /* 0x0000000491007c0c */ /* 0x000fe4000bf26270 */
[----:B------:R-:W-:Y:S01]  /*5f10*/  SEL R111, RZ, 0x4, P2 ;  /* 0x00000004ff6f7807 */ /* 0x000fe20001000000 */
[----:B------:R3:W-:Y:S01]  /*5f20*/  STL [R1+0x1a8], R2 ;  /* 0x0001a80201007387 */ /* 0x0007e20000100800 */
[----:B-1----:R-:W-:-:S02]  /*5f30*/  SEL R93, R112, RZ, P0 ;  /* 0x000000ff705d7207 */ /* 0x002fc40000000000 */
[----:B------:R-:W-:Y:S02]  /*5f40*/  ISETP.GE.AND P2, PT, R168, UR6, PT ;  /* 0x00000006a8007c0c */ /* 0x000fe4000bf46270 */
[----:B--2---:R-:W-:Y:S01]  /*5f50*/  SEL R14, R113, RZ, P0 ;  /* 0x000000ff710e7207 */ /* 0x004fe20000000000 */
[----:B------:R1:W-:Y:S01]  /*5f60*/  STL [R1+0x1ac], R93 ;  /* 0x0001ac5d01007387 */ /* 0x0003e20000100800 */
[----:B---3--:R-:W-:-:S03]  /*5f70*/  SEL R2, R114, RZ, P0 ;  /* 0x000000ff72027207 */ /* 0x008fc60000000000 */
[----:B------:R2:W-:Y:S01]  /*5f80*/  STL [R1+0x1b0], R14 ;  /* 0x0001b00e01007387 */ /* 0x0005e20000100800 */
[----:B------:R-:W-:Y:S02]  /*5f90*/  SEL R122, RZ, 0x4, P1 ;  /* 0x00000004ff7a7807 */ /* 0x000fe40000800000 */
[----:B------:R-:W-:Y:S01]  /*5fa0*/  ISETP.GE.AND P1, PT, R139, UR4, PT ;  /* 0x000000048b007c0c */ /* 0x000fe2000bf26270 */
[----:B------:R3:W-:Y:S01]  /*5fb0*/  STL [R1+0x1b4], R2 ;  /* 0x0001b40201007387 */ /* 0x0007e20000100800 */
[----:B------:R-:W-:Y:S02]  /*5fc0*/  SEL R114, RZ, 0x4, P2 ;  /* 0x00000004ff727807 */ /* 0x000fe40001000000 */
[----:B-1----:R-:W-:Y:S02]  /*5fd0*/  SEL R93, R115, RZ, P0 ;  /* 0x000000ff735d7207 */ /* 0x002fe40000000000 */
[----:B------:R-:W-:Y:S02]  /*5fe0*/  ISETP.GE.AND P2, PT, R163, UR6, PT ;  /* 0x00000006a3007c0c */ /* 0x000fe4000bf46270 */
[----:B--2---:R-:W-:-:S02]  /*5ff0*/  SEL R14, R116, RZ, P0 ;  /* 0x000000ff740e7207 */ /* 0x004fc40000000000 */
[----:B---3--:R-:W-:Y:S01]  /*6000*/  SEL R2, R117, RZ, P0 ;  /* 0x000000ff75027207 */ /* 0x008fe20000000000 */
[----:B------:R1:W-:Y:S01]  /*6010*/  STL [R1+0x1b8], R93 ;  /* 0x0001b85d01007387 */ /* 0x0003e20000100800 */
[----:B------:R-:W-:Y:S02]  /*6020*/  SEL R125, RZ, 0x4, P1 ;  /* 0x00000004ff7d7807 */ /* 0x000fe40000800000 */
[----:B------:R-:W-:Y:S01]  /*6030*/  ISETP.GE.AND P1, PT, R131, UR4, PT ;  /* 0x0000000483007c0c */ /* 0x000fe2000bf26270 */
[----:B------:R2:W-:Y:S01]  /*6040*/  STL [R1+0x1bc], R14 ;  /* 0x0001bc0e01007387 */ /* 0x0005e20000100800 */
[----:B------:R-:W-:Y:S02]  /*6050*/  SEL R117, RZ, 0x4, P2 ;  /* 0x00000004ff757807 */ /* 0x000fe40001000000 */
[----:B------:R-:W-:Y:S01]  /*6060*/  ISETP.GE.AND P2, PT, R143, UR6, PT ;  /* 0x000000068f007c0c */ /* 0x000fe2000bf46270 */
[----:B------:R3:W-:Y:S01]  /*6070*/  STL [R1+0x1c0], R2 ;  /* 0x0001c00201007387 */ /* 0x0007e20000100800 */
[----:B-1----:R-:W-:-:S02]  /*6080*/  SEL R93, R122, RZ, P0 ;  /* 0x000000ff7a5d7207 */ /* 0x002fc40000000000 */
[----:B--2---:R-:W-:-:S03]  /*6090*/  SEL R14, R123, RZ, P0 ;  /* 0x000000ff7b0e7207 */ /* 0x004fc60000000000 */
[----:B------:R1:W-:Y:S01]  /*60a0*/  STL [R1+0x1c4], R93 ;  /* 0x0001c45d01007387 */ /* 0x0003e20000100800 */
[----:B------:R-:W-:Y:S02]  /*60b0*/  SEL R128, RZ, 0x4, P1 ;  /* 0x00000004ff807807 */ /* 0x000fe40000800000 */
[----:B---3--:R-:W-:Y:S01]  /*60c0*/  SEL R2, R124, RZ, P0 ;  /* 0x000000ff7c027207 */ /* 0x008fe20000000000 */
[----:B------:R2:W-:Y:S01]  /*60d0*/  STL [R1+0x1c8], R14 ;  /* 0x0001c80e01007387 */ /* 0x0005e20000100800 */
[----:B------:R-:W-:Y:S02]  /*60e0*/  SEL R124, RZ, 0x4, P2 ;  /* 0x00000004ff7c7807 */ /* 0x000fe40001000000 */
[----:B------:R-:W-:Y:S01]  /*60f0*/  ISETP.GE.AND P2, PT, R137, UR6, PT ;  /* 0x0000000689007c0c */ /* 0x000fe2000bf46270 */
[----:B------:R3:W-:Y:S01]  /*6100*/  STL [R1+0x1cc], R2 ;  /* 0x0001cc0201007387 */ /* 0x0007e20000100800 */
[----:B------:R-:W-:Y:S02]  /*6110*/  ISETP.GE.AND P1, PT, R188, UR6, PT ;  /* 0x00000006bc007c0c */ /* 0x000fe4000bf26270 */
[----:B-1----:R-:W-:-:S02]  /*6120*/  SEL R93, R125, RZ, P0 ;  /* 0x000000ff7d5d7207 */ /* 0x002fc40000000000 */
[----:B------:R-:W-:Y:S02]  /*6130*/  SEL R57, R128, RZ, P0 ;  /* 0x000000ff80397207 */ /* 0x000fe40000000000 */
[----:B--2---:R-:W-:Y:S02]  /*6140*/  SEL R14, R126, RZ, P0 ;  /* 0x000000ff7e0e7207 */ /* 0x004fe40000000000 */
[----:B---3--:R-:W-:Y:S02]  /*6150*/  SEL R2, R127, RZ, P0 ;  /* 0x000000ff7f027207 */ /* 0x008fe40000000000 */
[----:B------:R-:W-:Y:S02]  /*6160*/  ISETP.GE.AND P0, PT, R187, UR6, PT ;  /* 0x00000006bb007c0c */ /* 0x000fe4000bf06270 */
[----:B------:R-:W-:Y:S01]  /*6170*/  SEL R127, RZ, 0x4, P2 ;  /* 0x00000004ff7f7807 */ /* 0x000fe20001000000 */
[----:B------:R1:W-:Y:S01]  /*6180*/  STL [R1+0x1d4], R93 ;  /* 0x0001d45d01007387 */ /* 0x0003e20000100800 */
[----:B------:R-:W-:-:S02]  /*6190*/  ISETP.GT.AND P2, PT, R154, 0x13f, PT ;  /* 0x0000013f9a00780c */ /* 0x000fc40003f44270 */
[----:B------:R-:W-:Y:S01]  /*61a0*/  SEL R85, RZ, 0x4, P1 ;  /* 0x00000004ff557807 */ /* 0x000fe20000800000 */
[----:B------:R2:W-:Y:S01]  /*61b0*/  STL [R1+0x1d8], R14 ;  /* 0x0001d80e01007387 */ /* 0x0005e20000100800 */
[----:B------:R-:W-:-:S03]  /*61c0*/  ISETP.GE.AND P1, PT, R185, UR6, PT ;  /* 0x00000006b9007c0c */ /* 0x000fc6000bf26270 */
[----:B------:R3:W-:Y:S01]  /*61d0*/  STL [R1+0x1d0], R2 ;  /* 0x0001d00201007387 */ /* 0x0007e20000100800 */
[----:B-1----:R-:W-:Y:S02]  /*61e0*/  SEL R93, RZ, 0x4, P0 ;  /* 0x00000004ff5d7807 */ /* 0x002fe40000000000 */
[----:B------:R-:W-:Y:S02]  /*61f0*/  ISETP.GE.AND P0, PT, R184, UR6, PT ;  /* 0x00000006b8007c0c */ /* 0x000fe4000bf06270 */
[----:B--2---:R-:W-:Y:S02]  /*6200*/  SEL R14, R84, RZ, P2 ;  /* 0x000000ff540e7207 */ /* 0x004fe40001000000 */
[----:B------:R-:W-:Y:S02]  /*6210*/  SEL R93, R93, RZ, P2 ;  /* 0x000000ff5d5d7207 */ /* 0x000fe40001000000 */
[----:B---3--:R-:W-:Y:S02]  /*6220*/  SEL R2, R85, RZ, P2 ;  /* 0x000000ff55027207 */ /* 0x008fe40001000000 */
[----:B------:R-:W-:Y:S01]  /*6230*/  SEL R95, RZ, 0x4, P1 ;  /* 0x00000004ff5f7807 */ /* 0x000fe20000800000 */
[----:B------:R1:W-:Y:S01]  /*6240*/  STL [R1+0x1fc], R14 ;  /* 0x0001fc0e01007387 */ /* 0x0003e20000100800 */
[----:B------:R-:W-:-:S02]  /*6250*/  SEL R96, RZ, 0x4, P0 ;  /* 0x00000004ff607807 */ /* 0x000fc40000000000 */
[----:B------:R-:W-:Y:S01]  /*6260*/  ISETP.GE.AND P1, PT, R182, UR6, PT ;  /* 0x00000006b6007c0c */ /* 0x000fe2000bf26270 */
[----:B------:R2:W-:Y:S01]  /*6270*/  STL [R1+0x1f0], R2 ;  /* 0x0001f00201007387 */ /* 0x0005e20000100800 */
[----:B------:R-:W-:-:S03]  /*6280*/  ISETP.GE.AND P0, PT, R181, UR6, PT ;  /* 0x00000006b5007c0c */ /* 0x000fc6000bf06270 */
[----:B------:R3:W-:Y:S01]  /*6290*/  STL [R1+0x1f8], R93 ;  /* 0x0001f85d01007387 */ /* 0x0007e20000100800 */
[----:B-1----:R-:W-:Y:S02]  /*62a0*/  SEL R14, R94, RZ, P2 ;  /* 0x000000ff5e0e7207 */ /* 0x002fe40001000000 */
[----:B------:R-:W-:Y:S02]  /*62b0*/  SEL R98, RZ, 0x4, P1 ;  /* 0x00000004ff627807 */ /* 0x000fe40000800000 */
[----:B--2---:R-:W-:Y:S01]  /*62c0*/  SEL R2, R95, RZ, P2 ;  /* 0x000000ff5f027207 */ /* 0x004fe20001000000 */
[----:B------:R1:W-:Y:S01]  /*62d0*/  STL [R1+0x200], R14 ;  /* 0x0002000e01007387 */ /* 0x0003e20000100800 */
[----:B------:R-:W-:Y:S02]  /*62e0*/  SEL R99, RZ, 0x4, P0 ;  /* 0x00000004ff637807 */ /* 0x000fe40000000000 */
[----:B---3--:R-:W-:Y:S01]  /*62f0*/  SEL R93, R96, RZ, P2 ;  /* 0x000000ff605d7207 */ /* 0x008fe20001000000 */
[----:B------:R2:W-:Y:S01]  /*6300*/  STL [R1+0x208], R2 ;  /* 0x0002080201007387 */ /* 0x0005e20000100800 */
[----:B------:R-:W-:-:S02]  /*6310*/  ISETP.GE.AND P1, PT, R179, UR6, PT ;  /* 0x00000006b3007c0c */ /* 0x000fc4000bf26270 */
[----:B------:R-:W-:Y:S01]  /*6320*/  ISETP.GE.AND P0, PT, R178, UR6, PT ;  /* 0x00000006b2007c0c */ /* 0x000fe2000bf06270 */
        /* <DEDUP_REMOVED lines=23> */
[----:B--2---:R-:W-:Y:S02]  /*64a0*/  SEL R2, R104, RZ, P2 ;  /* 0x000000ff68027207 */ /* 0x004fe40001000000 */
[----:B------:R-:W-:Y:S02]  /*64b0*/  SEL R110, RZ, 0x4, P0 ;  /* 0x00000004ff6e7807 */ /* 0x000fe40000000000 */
[----:B---3--:R-:W-:Y:S01]  /*64c0*/  SEL R93, R105, RZ, P2 ;  /* 0x000000ff695d7207 */ /* 0x008fe20001000000 */
[----:B------:R1:W-:Y:S01]  /*64d0*/  STL [R1+0x230], R14 ;  /* 0x0002300e01007387 */ /* 0x0003e20000100800 */
[----:B------:R-:W-:-:S02]  /*64e0*/  ISETP.GE.AND P0, PT, R169, UR6, PT ;  /* 0x00000006a9007c0c */ /* 0x000fc4000bf06270 */
[----:B------:R-:W-:Y:S01]  /*64f0*/  ISETP.GE.AND P1, PT, R170, UR6, PT ;  /* 0x00000006aa007c0c */ /* 0x000fe2000bf26270 */
[----:B------:R2:W-:Y:S01]  /*6500*/  STL [R1+0x234], R2 ;  /* 0x0002340201007387 */ /* 0x0005e20000100800 */
[----:B------:R-:W-:-:S03]  /*6510*/  SEL R113, RZ, 0x4, P0 ;  /* 0x00000004ff717807 */ /* 0x000fc60000000000 */
[----:B------:R3:W-:Y:S01]  /*6520*/  STL [R1+0x238], R93 ;  /* 0x0002385d01007387 */ /* 0x0007e20000100800 */
[----:B-1----:R-:W-:Y:S02]  /*6530*/  SEL R14, R108, RZ, P2 ;  /* 0x000000ff6c0e7207 */ /* 0x002fe40001000000 */
[----:B------:R-:W-:Y:S02]  /*6540*/  SEL R112, RZ, 0x4, P1 ;  /* 0x00000004ff707807 */ /* 0x000fe40000800000 */
[----:B--2---:R-:W-:Y:S02]  /*6550*/  SEL R2, R109, RZ, P2 ;  /* 0x000000ff6d027207 */ /* 0x004fe40001000000 */
[----:B------:R-:W-:Y:S02]  /*6560*/  ISETP.GE.AND P0, PT, R165, UR6, PT ;  /* 0x00000006a5007c0c */ /* 0x000fe4000bf06270 */
[----:B---3--:R-:W-:Y:S01]  /*6570*/  SEL R93, R110, RZ, P2 ;  /* 0x000000ff6e5d7207 */ /* 0x008fe20001000000 */
[----:B------:R1:W-:Y:S01]  /*6580*/  STL [R1+0x23c], R14 ;  /* 0x00023c0e01007387 */ /* 0x0003e20000100800 */
[----:B------:R-:W-:-:S02]  /*6590*/  ISETP.GE.AND P1, PT, R167, UR6, PT ;  /* 0x00000006a7007c0c */ /* 0x000fc4000bf26270 */
[----:B------:R-:W-:Y:S01]  /*65a0*/  SEL R116, RZ, 0x4, P0 ;  /* 0x00000004ff747807 */ /* 0x000fe20000000000 */
[----:B------:R2:W-:Y:S01]  /*65b0*/  STL [R1+0x248], R2 ;  /* 0x0002480201007387 */ /* 0x0005e20000100800 */
[----:B------:R-:W-:-:S03]  /*65c0*/  ISETP.GE.AND P0, PT, R145, UR6, PT ;  /* 0x0000000691007c0c */ /* 0x000fc6000bf06270 */
[----:B------:R3:W-:Y:S01]  /*65d0*/  STL [R1+0x24c], R93 ;  /* 0x00024c5d01007387 */ /* 0x0007e20000100800 */
[----:B-1----:R-:W-:Y:S02]  /*65e0*/  SEL R14, R111, RZ, P2 ;  /* 0x000000ff6f0e7207 */ /* 0x002fe40001000000 */
[----:B------:R-:W-:Y:S02]  /*65f0*/  SEL R115, RZ, 0x4, P1 ;  /* 0x00000004ff737807 */ /* 0x000fe40000800000 */
[----:B--2---:R-:W-:Y:S01]  /*6600*/  SEL R2, R112, RZ, P2 ;  /* 0x000000ff70027207 */ /* 0x004fe20001000000 */
[----:B------:R1:W-:Y:S01]  /*6610*/  STL [R1+0x254], R14 ;  /* 0x0002540e01007387 */ /* 0x0003e20000100800 */
[----:B---3--:R-:W-:-:S03]  /*6620*/  SEL R93, R113, RZ, P2 ;  /* 0x000000ff715d7207 */ /* 0x008fc60001000000 */
[----:B------:R2:W-:Y:S01]  /*6630*/  STL [R1+0x258], R2 ;  /* 0x0002580201007387 */ /* 0x0005e20000100800 */
[----:B------:R-:W-:Y:S02]  /*6640*/  ISETP.GE.AND P1, PT, R157, UR6, PT ;  /* 0x000000069d007c0c */ /* 0x000fe4000bf26270 */
[----:B------:R-:W-:Y:S01]  /*6650*/  SEL R123, RZ, 0x4, P0 ;  /* 0x00000004ff7b7807 */ /* 0x000fe20000000000 */
[----:B------:R3:W-:Y:S01]  /*6660*/  STL [R1+0x260], R93 ;  /* 0x0002605d01007387 */ /* 0x0007e20000100800 */
[----:B------:R-:W-:Y:S02]  /*6670*/  ISETP.GE.AND P0, PT, R139, UR6, PT ;  /* 0x000000068b007c0c */ /* 0x000fe4000bf06270 */
[----:B-1----:R-:W-:Y:S02]  /*6680*/  SEL R14, R114, RZ, P2 ;  /* 0x000000ff720e7207 */ /* 0x002fe40001000000 */
[----:B--2---:R-:W-:Y:S02]  /*6690*/  SEL R2, R115, RZ, P2 ;  /* 0x000000ff73027207 */ /* 0x004fe40001000000 */
[----:B------:R-:W-:-:S02]  /*66a0*/  SEL R122, RZ, 0x4, P1 ;  /* 0x00000004ff7a7807 */ /* 0x000fc40000800000 */
[----:B---3--:R-:W-:Y:S01]  /*66b0*/  SEL R93, R116, RZ, P2 ;  /* 0x000000ff745d7207 */ /* 0x008fe20001000000 */
[----:B------:R-:W-:Y:S01]  /*66c0*/  UIADD3 UR5, UR7, -0x140, URZ ;  /* 0xfffffec007057890 */ /* 0x000fe2000fffe03f */
[----:B------:R-:W-:Y:S01]  /*66d0*/  ISETP.GE.AND P1, PT, R141, UR6, PT ;  /* 0x000000068d007c0c */ /* 0x000fe2000bf26270 */
[----:B------:R1:W-:Y:S01]  /*66e0*/  STL [R1+0x264], R14 ;  /* 0x0002640e01007387 */ /* 0x0003e20000100800 */
[----:B------:R-:W-:Y:S02]  /*66f0*/  SEL R126, RZ, 0x4, P0 ;  /* 0x00000004ff7e7807 */ /* 0x000fe40000000000 */
[----:B------:R-:W-:Y:S01]  /*6700*/  ISETP.GE.AND P0, PT, R131, UR6, PT ;  /* 0x0000000683007c0c */ /* 0x000fe2000bf06270 */
[----:B------:R2:W-:Y:S01]  /*6710*/  STL [R1+0x268], R2 ;  /* 0x0002680201007387 */ /* 0x0005e20000100800 */
[----:B------:R-:W-:-:S03]  /*6720*/  SEL R125, RZ, 0x4, P1 ;  /* 0x00000004ff7d7807 */ /* 0x000fc60000800000 */
[----:B------:R3:W-:Y:S01]  /*6730*/  STL [R1+0x26c], R93 ;  /* 0x00026c5d01007387 */ /* 0x0007e20000100800 */
[----:B-1----:R-:W-:Y:S02]  /*6740*/  SEL R14, R117, RZ, P2 ;  /* 0x000000ff750e7207 */ /* 0x002fe40001000000 */
[----:B--2---:R-:W-:-:S03]  /*6750*/  SEL R2, R122, RZ, P2 ;  /* 0x000000ff7a027207 */ /* 0x004fc60001000000 */
[----:B------:R1:W-:Y:S01]  /*6760*/  STL [R1+0x270], R14 ;  /* 0x0002700e01007387 */ /* 0x0003e20000100800 */
[----:B------:R-:W-:Y:S02]  /*6770*/  SEL R129, RZ, 0x4, P0 ;  /* 0x00000004ff817807 */ /* 0x000fe40000000000 */
[----:B---3--:R-:W-:Y:S01]  /*6780*/  SEL R93, R123, RZ, P2 ;  /* 0x000000ff7b5d7207 */ /* 0x008fe20001000000 */
[----:B------:R2:W-:Y:S01]  /*6790*/  STL [R1+0x274], R2 ;  /* 0x0002740201007387 */ /* 0x0005e20000100800 */
[----:B------:R-:W-:-:S03]  /*67a0*/  ISETP.GE.AND P0, PT, R188, UR5, PT ;  /* 0x00000005bc007c0c */ /* 0x000fc6000bf06270 */
[----:B------:R3:W-:Y:S01]  /*67b0*/  STL [R1+0x27c], R93 ;  /* 0x00027c5d01007387 */ /* 0x0007e20000100800 */
[----:B-1----:R-:W-:Y:S02]  /*67c0*/  SEL R14, R124, RZ, P2 ;  /* 0x000000ff7c0e7207 */ /* 0x002fe40001000000 */
[----:B------:R-:W-:Y:S02]  /*67d0*/  SEL R95, RZ, 0x4, P0 ;  /* 0x00000004ff5f7807 */ /* 0x000fe40000000000 */
[----:B--2---:R-:W-:Y:S01]  /*67e0*/  SEL R2, R125, RZ, P2 ;  /* 0x000000ff7d027207 */ /* 0x004fe20001000000 */
[----:B------:R-:W-:Y:S01]  /*67f0*/  STL [R1+0x280], R14 ;  /* 0x0002800e01007387 */ /* 0x000fe20000100800 */
[----:B------:R-:W-:Y:S02]  /*6800*/  ISETP.GE.AND P0, PT, R185, UR5, PT ;  /* 0x00000005b9007c0c */ /* 0x000fe4000bf06270 */
[----:B---3--:R-:W-:Y:S01]  /*6810*/  SEL R93, R126, RZ, P2 ;  /* 0x000000ff7e5d7207 */ /* 0x008fe20001000000 */
[----:B------:R-:W-:Y:S04]  /*6820*/  STL [R1+0x288], R2 ;  /* 0x0002880201007387 */ /* 0x000fe80000100800 */
[----:B------:R1:W-:Y:S02]  /*6830*/  STL [R1+0x290], R93 ;  /* 0x0002905d01007387 */ /* 0x0003e40000100800 */
[----:B-1----:R-:W-:-:S02]  /*6840*/  SEL R93, RZ, 0x4, P0 ;  /* 0x00000004ff5d7807 */ /* 0x002fc40000000000 */
[----:B------:R-:W-:-:S04]  /*6850*/  ISETP.GE.AND P0, PT, R182, UR5, PT ;  /* 0x00000005b6007c0c */ /* 0x000fc8000bf06270 */
[----:B------:R-:W-:Y:S02]  /*6860*/  SEL R97, RZ, 0x4, P0 ;  /* 0x00000004ff617807 */ /* 0x000fe40000000000 */
        /* <DEDUP_REMOVED lines=12> */
[----:B------:R-:W-:Y:S02]  /*6930*/  ISETP.GE.AND P0, PT, R168, UR5, PT ;  /* 0x00000005a8007c0c */ /* 0x000fe4000bf06270 */
[----:B------:R-:W-:Y:S02]  /*6940*/  ISETP.GE.AND P1, PT, R133, UR6, PT ;  /* 0x0000000685007c0c */ /* 0x000fe4000bf26270 */
[----:B------:R-:W-:Y:S02]  /*6950*/  SEL R113, RZ, 0x4, P0 ;  /* 0x00000004ff717807 */ /* 0x000fe40000000000 */
[----:B------:R-:W-:Y:S02]  /*6960*/  ISETP.GE.AND P0, PT, R165, UR5, PT ;  /* 0x00000005a5007c0c */ /* 0x000fe4000bf06270 */
[----:B------:R-:W-:-:S02]  /*6970*/  SEL R128, RZ, 0x4, P1 ;  /* 0x00000004ff807807 */ /* 0x000fc40000800000 */
[----:B------:R-:W-:Y:S02]  /*6980*/  SEL R115, RZ, 0x4, P0 ;  /* 0x00000004ff737807 */ /* 0x000fe40000000000 */
[----:B------:R-:W-:Y:S02]  /*6990*/  ISETP.GE.AND P0, PT, R157, UR5, PT ;  /* 0x000000059d007c0c */ /* 0x000fe4000bf06270 */
[----:B------:R-:W-:Y:S02]  /*69a0*/  ISETP.GE.AND P1, PT, R0, UR5, PT ;  /* 0x0000000500007c0c */ /* 0x000fe4000bf26270 */
[----:B------:R-:W-:Y:S02]  /*69b0*/  SEL R117, RZ, 0x4, P0 ;  /* 0x00000004ff757807 */ /* 0x000fe40000000000 */
[----:B------:R-:W-:Y:S02]  /*69c0*/  SEL R84, RZ, 0x4, P1 ;  /* 0x00000004ff547807 */ /* 0x000fe40000800000 */
[----:B------:R-:W-:-:S02]  /*69d0*/  ISETP.GE.AND P0, PT, R143, UR5, PT ;  /* 0x000000058f007c0c */ /* 0x000fc4000bf06270 */
[----:B------:R-:W-:Y:S02]  /*69e0*/  ISETP.GE.AND P1, PT, R186, UR5, PT ;  /* 0x00000005ba007c0c */ /* 0x000fe4000bf26270 */
[----:B------:R-:W-:Y:S02]  /*69f0*/  SEL R123, RZ, 0x4, P0 ;  /* 0x00000004ff7b7807 */ /* 0x000fe40000000000 */
[----:B------:R-:W-:Y:S02]  /*6a00*/  SEL R94, RZ, 0x4, P1 ;  /* 0x00000004ff5e7807 */ /* 0x000fe40000800000 */
[----:B------:R-:W-:Y:S02]  /*6a10*/  ISETP.GE.AND P0, PT, R139, UR5, PT ;  /* 0x000000058b007c0c */ /* 0x000fe4000bf06270 */
[----:B------:R-:W-:Y:S02]  /*6a20*/  ISETP.GE.AND P1, PT, R183, UR5, PT ;  /* 0x00000005b7007c0c */ /* 0x000fe4000bf26270 */
[----:B------:R-:W-:-:S02]  /*6a30*/  ISETP.NE.U32.AND P3, PT, R57, RZ, PT ;  /* 0x000000ff3900720c */ /* 0x000fc40003f65070 */
[----:B------:R-:W-:Y:S02]  /*6a40*/  SEL R125, RZ, 0x4, P0 ;  /* 0x00000004ff7d7807 */ /* 0x000fe40000000000 */
[----:B------:R-:W-:Y:S02]  /*6a50*/  SEL R57, RZ, 0x4, P1 ;  /* 0x00000004ff397807 */ /* 0x000fe40000800000 */
[----:B------:R-:W-:Y:S02]  /*6a60*/  ISETP.GE.AND P0, PT, R133, UR5, PT ;  /* 0x0000000585007c0c */ /* 0x000fe4000bf06270 */
[----:B------:R-:W-:Y:S02]  /*6a70*/  ISETP.GE.AND P1, PT, R181, UR5, PT ;  /* 0x00000005b5007c0c */ /* 0x000fe4000bf26270 */
[----:B------:R-:W-:Y:S02]  /*6a80*/  SEL R14, R127, RZ, P2 ;  /* 0x000000ff7f0e7207 */ /* 0x000fe40001000000 */
[----:B------:R-:W-:-:S02]  /*6a90*/  SEL R127, RZ, 0x4, P0 ;  /* 0x00000004ff7f7807 */ /* 0x000fc40000000000 */
[----:B------:R-:W-:Y:S02]  /*6aa0*/  SEL R2, R128, RZ, P2 ;  /* 0x000000ff80027207 */ /* 0x000fe40001000000 */
[----:B------:R-:W-:Y:S02]  /*6ab0*/  SEL R129, R129, RZ, P2 ;  /* 0x000000ff81817207 */ /* 0x000fe40001000000 */
[----:B------:R-:W-:Y:S02]  /*6ac0*/  SEL R98, RZ, 0x4, P1 ;  /* 0x00000004ff627807 */ /* 0x000fe40000800000 */
[----:B------:R-:W-:Y:S02]  /*6ad0*/  ISETP.GT.AND P0, PT, R154, 0x17f, PT ;  /* 0x0000017f9a00780c */ /* 0x000fe40003f04270 */
[----:B------:R-:W-:Y:S02]  /*6ae0*/  ISETP.GE.AND P2, PT, R187, UR5, PT ;  /* 0x00000005bb007c0c */ /* 0x000fe4000bf46270 */
[----:B------:R-:W-:Y:S01]  /*6af0*/  ISETP.GE.AND P1, PT, R179, UR5, PT ;  /* 0x00000005b3007c0c */ /* 0x000fe2000bf26270 */
[----:B------:R1:W-:Y:S01]  /*6b00*/  STL [R1+0x298], R14 ;  /* 0x0002980e01007387 */ /* 0x0003e20000100800 */
[----:B------:R-:W-:-:S02]  /*6b10*/  SEL R96, RZ, 0x4, P2 ;  /* 0x00000004ff607807 */ /* 0x000fc40001000000 */
[----:B------:R-:W-:Y:S02]  /*6b20*/  SEL R100, RZ, 0x4, P1 ;  /* 0x00000004ff647807 */ /* 0x000fe40000800000 */
[----:B------:R-:W-:Y:S01]  /*6b30*/  ISETP.GE.AND P1, PT, R177, UR5, PT ;  /* 0x00000005b1007c0c */ /* 0x000fe2000bf26270 */
[----:B------:R2:W-:Y:S01]  /*6b40*/  STL [R1+0x28c], R2 ;  /* 0x00028c0201007387 */ /* 0x0005e20000100800 */
[----:B------:R-:W-:Y:S02]  /*6b50*/  ISETP.GE.AND P2, PT, R184, UR5, PT ;  /* 0x00000005b8007c0c */ /* 0x000fe4000bf46270 */
[----:B-1----:R-:W-:Y:S02]  /*6b60*/  SEL R14, R84, RZ, P0 ;  /* 0x000000ff540e7207 */ /* 0x002fe40000000000 */
[----:B------:R-:W-:Y:S02]  /*6b70*/  SEL R95, R95, RZ, P0 ;  /* 0x000000ff5f5f7207 */ /* 0x000fe40000000000 */
[----:B------:R-:W-:Y:S01]  /*6b80*/  SEL R102, RZ, 0x4, P1 ;  /* 0x00000004ff667807 */ /* 0x000fe20000800000 */
[----:B------:R1:W-:Y:S01]  /*6b90*/  STL [R1+0x3b4], R14 ;  /* 0x0003b40e01007387 */ /* 0x0003e20000100800 */
[----:B--2---:R-:W-:-:S02]  /*6ba0*/  SEL R2, R96, RZ, P0 ;  /* 0x000000ff60027207 */ /* 0x004fc40000000000 */
[----:B------:R-:W-:Y:S02]  /*6bb0*/  SEL R85, RZ, 0x4, P2 ;  /* 0x00000004ff557807 */ /* 0x000fe40001000000 */
[----:B------:R-:W-:Y:S01]  /*6bc0*/  ISETP.GE.AND P1, PT, R175, UR5, PT ;  /* 0x00000005af007c0c */ /* 0x000fe2000bf26270 */
[----:B------:R-:W-:Y:S01]  /*6bd0*/  STL [R1+0x3ac], R95 ;  /* 0x0003ac5f01007387 */ /* 0x000fe20000100800 */
[----:B------:R-:W-:Y:S02]  /*6be0*/  SEL R93, R93, RZ, P0 ;  /* 0x000000ff5d5d7207 */ /* 0x000fe40000000000 */
[----:B-1----:R-:W-:Y:S01]  /*6bf0*/  SEL R14, R94, RZ, P0 ;  /* 0x000000ff5e0e7207 */ /* 0x002fe20000000000 */
[----:B------:R1:W-:Y:S01]  /*6c00*/  STL [R1+0x3b0], R2 ;  /* 0x0003b00201007387 */ /* 0x0003e20000100800 */
[----:B------:R-:W-:Y:S02]  /*6c10*/  SEL R104, RZ, 0x4, P1 ;  /* 0x00000004ff687807 */ /* 0x000fe40000800000 */
[----:B------:R-:W-:Y:S01]  /*6c20*/  ISETP.GE.AND P1, PT, R173, UR5, PT ;  /* 0x00000005ad007c0c */ /* 0x000fe2000bf26270 */
[----:B------:R2:W-:Y:S04]  /*6c30*/  STL [R1+0x3b8], R14 ;  /* 0x0003b80e01007387 */ /* 0x0005e80000100800 */
[----:B------:R3:W-:Y:S01]  /*6c40*/  STL [R1+0x3bc], R93 ;  /* 0x0003bc5d01007387 */ /* 0x0007e20000100800 */
[----:B-1----:R-:W-:-:S02]  /*6c50*/  SEL R2, R85, RZ, P0 ;  /* 0x000000ff55027207 */ /* 0x002fc40000000000 */
        /* <DEDUP_REMOVED lines=26> */
[----:B--2---:R-:W-:-:S03]  /*6e00*/  SEL R14, R105, RZ, P0 ;  /* 0x000000ff690e7207 */ /* 0x004fc60000000000 */
[----:B------:R1:W-:Y:S01]  /*6e10*/  STL [R1+0x3e4], R2 ;  /* 0x0003e40201007387 */ /* 0x0003e20000100800 */
[----:B---3--:R-:W-:-:S03]  /*6e20*/  SEL R93, R108, RZ, P0 ;  /* 0x000000ff6c5d7207 */ /* 0x008fc60000000000 */
[----:B------:R2:W-:Y:S01]  /*6e30*/  STL [R1+0x3e8], R14 ;  /* 0x0003e80e01007387 */ /* 0x0005e20000100800 */
[----:B------:R-:W-:Y:S02]  /*6e40*/  SEL R116, RZ, 0x4, P1 ;  /* 0x00000004ff747807 */ /* 0x000fe40000800000 */
        /* <DEDUP_REMOVED lines=24> */
[----:B------:R-:W-:Y:S01]  /*6fd0*/  ISETP.GE.AND P1, PT, R131, UR5, PT ;  /* 0x0000000583007c0c */ /* 0x000fe2000bf26270 */
[----:B------:R-:W-:Y:S01]  /*6fe0*/  IMAD R164, R0, R16, RZ ;  /* 0x0000001000a47224 */ /* 0x000fe200078e02ff */
[----:B------:R-:W-:Y:S01]  /*6ff0*/  SEL R156, R124, RZ, P0 ;  /* 0x000000ff7c9c7207 */ /* 0x000fe20000000000 */
[----:B------:R3:W-:Y:S01]  /*7000*/  STL [R1+0x410], R93 ;  /* 0x0004105d01007387 */ /* 0x0007e20000100800 */
[----:B-1----:R-:W-:Y:S01]  /*7010*/  SEL R2, R122, RZ, P0 ;  /* 0x000000ff7a027207 */ /* 0x002fe20000000000 */
[----:B------:R-:W-:Y:S01]  /*7020*/  ULDC.64 UR4, c[0x0][0x210] ;  /* 0x0000840000047ab9 */ /* 0x000fe20000000a00 */
[----:B------:R-:W-:-:S02]  /*7030*/  SEL R128, RZ, 0x4, P1 ;  /* 0x00000004ff807807 */ /* 0x000fc40000800000 */
[----:B--2---:R-:W-:Y:S01]  /*7040*/  SEL R14, R123, RZ, P0 ;  /* 0x000000ff7b0e7207 */ /* 0x004fe20000000000 */
[----:B------:R1:W-:Y:S01]  /*7050*/  STL [R1+0x418], R2 ;  /* 0x0004180201007387 */ /* 0x0003e20000100800 */
[----:B---3--:R-:W-:-:S03]  /*7060*/  IMAD R93, R25, UR8, RZ ;  /* 0x00000008195d7c24 */ /* 0x008fc6000f8e02ff */
[----:B------:R2:W-:Y:S01]  /*7070*/  STL [R1+0x41c], R14 ;  /* 0x00041c0e01007387 */ /* 0x0005e20000100800 */
[----:B------:R-:W-:Y:S02]  /*7080*/  SEL R157, R127, RZ, P0 ;  /* 0x000000ff7f9d7207 */ /* 0x000fe40000000000 */
[----:B------:R-:W-:Y:S02]  /*7090*/  SEL R25, R128, RZ, P0 ;  /* 0x000000ff80197207 */ /* 0x000fe40000000000 */
[----:B-1----:R-:W-:Y:S02]  /*70a0*/  SEL R2, R125, RZ, P0 ;  /* 0x000000ff7d027207 */ /* 0x002fe40000000000 */
[----:B--2---:R-:W-:Y:S02]  /*70b0*/  SEL R14, R126, RZ, P0 ;  /* 0x000000ff7e0e7207 */ /* 0x004fe40000000000 */
[C---:B------:R-:W-:Y:S01]  /*70c0*/  LEA R84, P0, R93.reuse, R50, 0x2 ;  /* 0x000000325d547211 */ /* 0x040fe200078010ff */
[----:B------:R1:W-:Y:S03]  /*70d0*/  STL [R1+0x3a8], R93 ;  /* 0x0003a85d01007387 */ /* 0x0003e60000100800 */
[----:B------:R-:W-:Y:S01]  /*70e0*/  LEA.HI.X.SX32 R85, R93, R8, 0x2, P0 ;  /* 0x000000085d557211 */ /* 0x000fe200000f16ff */
[----:B-1----:R-:W-:-:S02]  /*70f0*/  IMAD R93, R7, UR8, RZ ;  /* 0x00000008075d7c24 */ /* 0x002fc4000f8e02ff */
[----:B------:R-:W-:Y:S02]  /*7100*/  IMAD R7, R56, R9, RZ ;  /* 0x0000000938077224 */ /* 0x000fe400078e02ff */
[----:B------:R-:W-:Y:S01]  /*7110*/  IMAD R9, R92, UR8, RZ ;  /* 0x000000085c097c24 */ /* 0x000fe2000f8e02ff */
[----:B------:R-:W-:Y:S04]  /*7120*/  STL [R1+0x3a4], R93 ;  /* 0x0003a45d01007387 */ /* 0x000fe80000100800 */
[C---:B------:R-:W-:Y:S01]  /*7130*/  LEA R144, P1, R9.reuse, R50, 0x2 ;  /* 0x0000003209907211 */ /* 0x040fe200078210ff */
[----:B------:R1:W-:Y:S03]  /*7140*/  STL [R1+0x3a0], R9 ;  /* 0x0003a00901007387 */ /* 0x0003e60000100800 */
[----:B------:R-:W-:Y:S01]  /*7150*/  LEA.HI.X.SX32 R145, R9, R8, 0x2, P1 ;  /* 0x0000000809917211 */ /* 0x000fe200008f16ff */
[----:B-1----:R-:W-:-:S05]  /*7160*/  IMAD R9, R82, UR8, RZ ;  /* 0x0000000852097c24 */ /* 0x002fca000f8e02ff */
[C---:B------:R-:W-:Y:S01]  /*7170*/  LEA R114, P1, R9.reuse, R50, 0x2 ;  /* 0x0000003209727211 */ /* 0x040fe200078210ff */
[----:B------:R1:W-:Y:S03]  /*7180*/  STL [R1+0x39c], R9 ;  /* 0x00039c0901007387 */ /* 0x0003e60000100800 */
[----:B------:R-:W-:Y:S02]  /*7190*/  LEA.HI.X.SX32 R115, R9, R8, 0x2, P1 ;  /* 0x0000000809737211 */ /* 0x000fe400008f16ff */
[----:B------:R-:W-:Y:S01]  /*71a0*/  LEA R56, P0, R93, R50, 0x2 ;  /* 0x000000325d387211 */ /* 0x000fe200078010ff */
[----:B-1----:R-:W-:-:S03]  /*71b0*/  IMAD R9, R41, UR8, RZ ;  /* 0x0000000829097c24 */ /* 0x002fc6000f8e02ff */
[----:B------:R-:W-:Y:S02]  /*71c0*/  LEA.HI.X.SX32 R57, R93, R8, 0x2, P0 ;  /* 0x000000085d397211 */ /* 0x000fe400000f16ff */
[----:B------:R-:W-:Y:S01]  /*71d0*/  LEA R82, P1, R9, R50, 0x2 ;  /* 0x0000003209527211 */ /* 0x000fe200078210ff */
[----:B------:R1:W-:Y:S01]  /*71e0*/  STL [R1+0x398], R9 ;  /* 0x0003980901007387 */ /* 0x0003e20000100800 */
[----:B------:R-:W-:Y:S02]  /*71f0*/  ISETP.NE.U32.AND P0, PT, R83, RZ, PT ;  /* 0x000000ff5300720c */ /* 0x000fe40003f05070 */
[----:B------:R-:W-:Y:S01]  /*7200*/  LEA.HI.X.SX32 R83, R9, R8, 0x2, P1 ;  /* 0x0000000809537211 */ /* 0x000fe200008f16ff */
[----:B-1----:R-:W-:-:S05]  /*7210*/  IMAD R9, R40, UR8, RZ ;  /* 0x0000000828097c24 */ /* 0x002fca000f8e02ff */
[C---:B------:R-:W-:Y:S01]  /*7220*/  LEA R40, P1, R9.reuse, R50, 0x2 ;  /* 0x0000003209287211 */ /* 0x040fe200078210ff */
[----:B------:R1:W-:Y:S03]  /*7230*/  STL [R1+0x394], R9 ;  /* 0x0003940901007387 */ /* 0x0003e60000100800 */
        /* <DEDUP_REMOVED lines=41> */
[----:B-1----:R-:W-:Y:S01]  /*74d0*/  IMAD R9, R49, UR8, RZ ;  /* 0x0000000831097c24 */ /* 0x002fe2000f8e02ff */
[----:B------:R-:W-:-:S04]  /*74e0*/  @P6 LOP3.LUT R6, R6, 0x10000, RZ, 0xfc, !PT ;  /* 0x0001000006066812 */ /* 0x000fc800078efcff */
        /* <DEDUP_REMOVED lines=47> */
[----:B------:R-:W-:Y:S02]  /*77e0*/  LEA.HI.X.SX32 R103, R9, R8, 0x2, P1 ;  /* 0x0000000809677211 */ /* 0x000fe400008f16ff */
[----:B------:R-:W-:Y:S01]  /*77f0*/  LOP3.LUT R6, R6, 0xfffff7ff, RZ, 0xc0, !PT ;  /* 0xfffff7ff06067812 */ /* 0x000fe200078ec0ff */
[----:B-1----:R-:W-:-:S03]  /*7800*/  IMAD R9, R43, UR8, RZ ;  /* 0x000000082b097c24 */ /* 0x002fc6000f8e02ff */
[----:B------:R-:W-:Y:S02]  /*7810*/  @P5 LOP3.LUT R6, R6, 0x800, RZ, 0xfc, !PT ;  /* 0x0000080006065812 */ /* 0x000fe400078efcff */
[C---:B------:R-:W-:Y:S01]  /*7820*/  LEA R60, P1, R9.reuse, R50, 0x2 ;  /* 0x00000032093c7211 */ /* 0x040fe200078210ff */
[----:B------:R1:W-:Y:S03]  /*7830*/  STL [R1+0x2d4], R9 ;  /* 0x0002d40901007387 */ /* 0x0003e60000100800 */
[----:B------:R-:W-:Y:S02]  /*7840*/  LEA.HI.X.SX32 R61, R9, R8, 0x2, P1 ;  /* 0x00000008093d7211 */ /* 0x000fe400008f16ff */
[----:B------:R-:W-:Y:S01]  /*7850*/  LOP3.LUT R6, R6, 0xffffefff, RZ, 0xc0, !PT ;  /* 0xffffefff06067812 */ /* 0x000fe200078ec0ff */
[----:B-1----:R-:W-:-:S03]  /*7860*/  IMAD R9, R42, UR8, RZ ;  /* 0x000000082a097c24 */ /* 0x002fc6000f8e02ff */
[----:B------:R-:W-:Y:S02]  /*7870*/  @P4 LOP3.LUT R6, R6, 0x1000, RZ, 0xfc, !PT ;  /* 0x0000100006064812 */ /* 0x000fe400078efcff */
[----:B------:R-:W-:Y:S01]  /*7880*/  LEA R42, P1, R9, R50, 0x2 ;  /* 0x00000032092a7211 */ /* 0x000fe200078210ff */
[----:B------:R1:W-:Y:S01]  /*7890*/  STL [R1+0x2d0], R9 ;  /* 0x0002d00901007387 */ /* 0x0003e20000100800 */
[----:B------:R-:W-:Y:S02]  /*78a0*/  ISETP.NE.U32.AND P2, PT, R129, RZ, PT ;  /* 0x000000ff8100720c */ /* 0x000fe40003f45070 */
[----:B------:R-:W-:Y:S02]  /*78b0*/  LEA.HI.X.SX32 R43, R9, R8, 0x2, P1 ;  /* 0x00000008092b7211 */ /* 0x000fe400008f16ff */
[----:B------:R-:W-:Y:S01]  /*78c0*/  LOP3.LUT R6, R6, 0xffffdfff, RZ, 0xc0, !PT ;  /* 0xffffdfff06067812 */ /* 0x000fe200078ec0ff */
[----:B-1----:R-:W-:-:S03]  /*78d0*/  IMAD R9, R73, UR8, RZ ;  /* 0x0000000849097c24 */ /* 0x002fc6000f8e02ff */
[----:B------:R-:W-:Y:S02]  /*78e0*/  @P3 LOP3.LUT R6, R6, 0x2000, RZ, 0xfc, !PT ;  /* 0x0000200006063812 */ /* 0x000fe400078efcff */
[C---:B------:R-:W-:Y:S01]  /*78f0*/  LEA R130, P1, R9.reuse, R50, 0x2 ;  /* 0x0000003209827211 */ /* 0x040fe200078210ff */
[----:B------:R1:W-:Y:S01]  /*7900*/  STL [R1+0x2cc], R9 ;  /* 0x0002cc0901007387 */ /* 0x0003e20000100800 */
[----:B------:R-:W-:Y:S02]  /*7910*/  LOP3.LUT R6, R6, 0xffffbfff, RZ, 0xc0, !PT ;  /* 0xffffbfff06067812 */ /* 0x000fe400078ec0ff */
[----:B------:R-:W-:Y:S02]  /*7920*/  LEA.HI.X.SX32 R131, R9, R8, 0x2, P1 ;  /* 0x0000000809837211 */ /* 0x000fe400008f16ff */
[----:B------:R-:W-:Y:S01]  /*7930*/  @P2 LOP3.LUT R6, R6, 0x4000, RZ, 0xfc, !PT ;  /* 0x0000400006062812 */ /* 0x000fe200078efcff */
[----:B-1----:R-:W-:Y:S01]  /*7940*/  IMAD R9, R71, UR8, RZ ;  /* 0x0000000847097c24 */ /* 0x002fe2000f8e02ff */
[----:B------:R-:W-:-:S04]  /*7950*/  ISETP.NE.U32.AND P2, PT, R86, RZ, PT ;  /* 0x000000ff5600720c */ /* 0x000fc80003f45070 */
[C---:B------:R-:W-:Y:S01]  /*7960*/  LEA R86, P1, R9.reuse, R50, 0x2 ;  /* 0x0000003209567211 */ /* 0x040fe200078210ff */
[----:B------:R1:W-:Y:S03]  /*7970*/  STL [R1+0x2a4], R9 ;  /* 0x0002a40901007387 */ /* 0x0003e60000100800 */
[----:B------:R-:W-:Y:S02]  /*7980*/  LEA.HI.X.SX32 R87, R9, R8, 0x2, P1 ;  /* 0x0000000809577211 */ /* 0x000fe400008f16ff */
[----:B------:R-:W-:Y:S01]  /*7990*/  ISETP.NE.U32.AND P4, PT, R70, RZ, PT ;  /* 0x000000ff4600720c */ /* 0x000fe20003f85070 */
[----:B-1----:R-:W-:-:S05]  /*79a0*/  IMAD R9, R67, UR8, RZ ;  /* 0x0000000843097c24 */ /* 0x002fca000f8e02ff */
[C---:B------:R-:W-:Y:S01]  /*79b0*/  LEA R70, P1, R9.reuse, R50, 0x2 ;  /* 0x0000003209467211 */ /* 0x040fe200078210ff */
[----:B------:R1:W-:Y:S03]  /*79c0*/  STL [R1+0x2a0], R9 ;  /* 0x0002a00901007387 */ /* 0x0003e60000100800 */
[----:B------:R-:W-:Y:S01]  /*79d0*/  LEA.HI.X.SX32 R71, R9, R8, 0x2, P1 ;  /* 0x0000000809477211 */ /* 0x000fe200008f16ff */
[----:B-1----:R-:W-:Y:S01]  /*79e0*/  IMAD R9, R44, UR8, RZ ;  /* 0x000000082c097c24 */ /* 0x002fe2000f8e02ff */
[----:B------:R-:W-:-:S04]  /*79f0*/  ISETP.NE.U32.AND P5, PT, R45, RZ, PT ;  /* 0x000000ff2d00720c */ /* 0x000fc80003fa5070 */
        /* <DEDUP_REMOVED lines=54> */
[----:B------:R1:W-:Y:S01]  /*7d60*/  STL [R1+0x1e4], R9 ;  /* 0x0001e40901007387 */ /* 0x0003e20000100800 */
[C---:B------:R-:W-:Y:S02]  /*7d70*/  IMAD R170, R16.reuse, 0x2, R164 ;  /* 0x0000000210aa7824 */ /* 0x040fe400078e02a4 */
[----:B------:R-:W-:Y:S02]  /*7d80*/  LEA.HI.X.SX32 R123, R9, R8, 0x2, P1 ;  /* 0x00000008097b7211 */ /* 0x000fe400008f16ff */
[C---:B------:R-:W-:Y:S02]  /*7d90*/  IMAD R172, R16.reuse, 0x2, R170 ;  /* 0x0000000210ac7824 */ /* 0x040fe400078e02aa */
[----:B-1----:R-:W-:Y:S02]  /*7da0*/  IMAD R9, R11, UR8, RZ ;  /* 0x000000080b097c24 */ /* 0x002fe4000f8e02ff */
[----:B------:R-:W-:-:S03]  /*7db0*/  IMAD R178, R16, 0x2, R172 ;  /* 0x0000000210b27824 */ /* 0x000fc600078e02ac */
[C---:B------:R-:W-:Y:S01]  /*7dc0*/  LEA R92, P1, R9.reuse, R50, 0x2 ;  /* 0x00000032095c7211 */ /* 0x040fe200078210ff */
[----:B------:R1:W-:Y:S03]  /*7dd0*/  STL [R1+0x1e0], R9 ;  /* 0x0001e00901007387 */ /* 0x0003e60000100800 */
[----:B------:R-:W-:Y:S01]  /*7de0*/  LEA.HI.X.SX32 R93, R9, R8, 0x2, P1 ;  /* 0x00000008095d7211 */ /* 0x000fe200008f16ff */
[----:B------:R-:W-:Y:S02]  /*7df0*/  IMAD R180, R16, 0x2, R178 ;  /* 0x0000000210b47824 */ /* 0x000fe400078e02b2 */
[----:B-1----:R-:W-:Y:S02]  /*7e00*/  IMAD R9, R10, UR8, RZ ;  /* 0x000000080a097c24 */ /* 0x002fe4000f8e02ff */
[----:B------:R-:W-:-:S03]  /*7e10*/  IMAD R186, R16, 0x2, R180 ;  /* 0x0000000210ba7824 */ /* 0x000fc600078e02b4 */
[----:B------:R-:W-:-:S04]  /*7e20*/  LEA R50, P1, R9, R50, 0x2 ;  /* 0x0000003209327211 */ /* 0x000fc800078210ff */
[----:B------:R-:W-:Y:S01]  /*7e30*/  LEA.HI.X.SX32 R51, R9, R8, 0x2, P1 ;  /* 0x0000000809337211 */ /* 0x000fe200008f16ff */
[C---:B------:R-:W-:Y:S01]  /*7e40*/  IMAD R8, R16.reuse, 0x2, R186 ;  /* 0x0000000210087824 */ /* 0x040fe200078e02ba */
[----:B------:R1:W-:Y:S03]  /*7e50*/  STL [R1+0x1dc], R9 ;  /* 0x0001dc0901007387 */ /* 0x0003e60000100800 */
[----:B-1----:R-:W-:-:S04]  /*7e60*/  IMAD R9, R16, 0x2, R8 ;  /* 0x0000000210097824 */ /* 0x002fc800078e0208 */
[----:B------:R-:W-:-:S04]  /*7e70*/  IMAD R10, R16, 0x2, R9 ;  /* 0x00000002100a7824 */ /* 0x000fc800078e0209 */
[----:B------:R-:W-:-:S04]  /*7e80*/  IMAD R11, R16, 0x2, R10 ;  /* 0x00000002100b7824 */ /* 0x000fc800078e020a */
[----:B------:R-:W-:-:S04]  /*7e90*/  IMAD R12, R16, 0x2, R11 ;  /* 0x00000002100c7824 */ /* 0x000fc800078e020b */
[----:B------:R-:W-:Y:S01]  /*7ea0*/  IMAD R13, R16, 0x2, R12 ;  /* 0x00000002100d7824 */ /* 0x000fe200078e020c */
[----:B------:R-:W-:-:S03]  /*7eb0*/  LEA R204, P1, R7, UR4, 0x2 ;  /* 0x0000000407cc7c11 */ /* 0x000fc6000f8210ff */
[----:B------:R-:W-:Y:S01]  /*7ec0*/  IMAD R162, R16, 0x2, R13 ;  /* 0x0000000210a27824 */ /* 0x000fe200078e020d */
[----:B------:R-:W-:-:S04]  /*7ed0*/  LEA.HI.X.SX32 R15, R7, UR5, 0x2, P1 ;  /* 0x00000005070f7c11 */ /* 0x000fc800088f16ff */
[----:B------:R-:W-:-:S04]  /*7ee0*/  LEA R210, P1, R162, R204, 0x2 ;  /* 0x000000cca2d27211 */ /* 0x000fc800078210ff */
[----:B------:R-:W-:Y:S01]  /*7ef0*/  LEA.HI.X.SX32 R211, R162, R15, 0x2, P1 ;  /* 0x0000000fa2d37211 */ /* 0x000fe200008f16ff */
[----:B------:R-:W-:-:S05]  /*7f00*/  IMAD R162, R16, 0x2, R162 ;  /* 0x0000000210a27824 */ /* 0x000fca00078e02a2 */
        /* <DEDUP_REMOVED lines=55> */
[-C--:B------:R-:W-:Y:S02]  /*8280*/  LEA.HI.X.SX32 R225, R162, R15.reuse, 0x2, P1 ;  /* 0x0000000fa2e17211 */ /* 0x080fe400008f16ff */
[CC--:B------:R-:W-:Y:S01]  /*8290*/  LEA R162, P1, R164.reuse, R204.reuse, 0x2 ;  /* 0x000000cca4a27211 */ /* 0x0c0fe200078210ff */
[----:B------:R1:W-:Y:S03]  /*82a0*/  STL [R1+0x474], R164 ;  /* 0x000474a401007387 */ /* 0x0003e60000100800 */
[----:B------:R-:W-:Y:S01]  /*82b0*/  LEA.HI.X.SX32 R163, R164, R15, 0x2, P1 ;  /* 0x0000000fa4a37211 */ /* 0x000fe200008f16ff */
[----:B------:R2:W-:Y:S01]  /*82c0*/  STL [R1+0xd4], R170 ;  /* 0x0000d4aa01007387 */ /* 0x0005e20000100800 */
[----:B-1----:R-:W-:-:S04]  /*82d0*/  LEA R164, P1, R170, R204, 0x2 ;  /* 0x000000ccaaa47211 */ /* 0x002fc800078210ff */
[-C--:B------:R-:W-:Y:S02]  /*82e0*/  LEA.HI.X.SX32 R165, R170, R15.reuse, 0x2, P1 ;  /* 0x0000000faaa57211 */ /* 0x080fe400008f16ff */
[CC--:B--2---:R-:W-:Y:S01]  /*82f0*/  LEA R170, P1, R172.reuse, R204.reuse, 0x2 ;  /* 0x000000ccacaa7211 */ /* 0x0c4fe200078210ff */
        /* <DEDUP_REMOVED lines=10> */
[----:B------:R-:W-:Y:S02]  /*83a0*/  LEA.HI.X.SX32 R181, R186, R15, 0x2, P1 ;  /* 0x0000000fbab57211 */ /* 0x000fe400008f16ff */
[----:B--2---:R-:W-:-:S04]  /*83b0*/  LEA R186, P1, R8, R204, 0x2 ;  /* 0x000000cc08ba7211 */ /* 0x004fc800078210ff */
[-C--:B------:R-:W-:Y:S02]  /*83c0*/  LEA.HI.X.SX32 R187, R8, R15.reuse, 0x2, P1 ;  /* 0x0000000f08bb7211 */ /* 0x080fe400008f16ff */
[CC--:B------:R-:W-:Y:S01]  /*83d0*/  LEA R188, P1, R9.reuse, R204.reuse, 0x2 ;  /* 0x000000cc09bc7211 */ /* 0x0c0fe200078210ff */
[----:B------:R-:W1:Y:S03]  /*83e0*/  S2UR UR4, SR_CgaCtaId ;  /* 0x00000000000479c3 */ /* 0x000e660000008800 */
[----:B------:R-:W-:Y:S02]  /*83f0*/  LEA.HI.X.SX32 R189, R9, R15, 0x2, P1 ;  /* 0x0000000f09bd7211 */ /* 0x000fe400008f16ff */
[----:B------:R-:W-:-:S04]  /*8400*/  LEA R194, P1, R10, R204, 0x2 ;  /* 0x000000cc0ac27211 */ /* 0x000fc800078210ff */
[-C--:B------:R-:W-:Y:S02]  /*8410*/  LEA.HI.X.SX32 R195, R10, R15.reuse, 0x2, P1 ;  /* 0x0000000f0ac37211 */ /* 0x080fe400008f16ff */
[CC--:B------:R-:W-:Y:S02]  /*8420*/  LEA R196, P1, R11.reuse, R204.reuse, 0x2 ;  /* 0x000000cc0bc47211 */ /* 0x0c0fe400078210ff */
[----:B------:R-:W-:Y:S02]  /*8430*/  LOP3.LUT R6, R6, 0xfffdffff, RZ, 0xc0, !PT ;  /* 0xfffdffff06067812 */ /* 0x000fe400078ec0ff */
[----:B------:R-:W-:Y:S02]  /*8440*/  LEA.HI.X.SX32 R197, R11, R15, 0x2, P1 ;  /* 0x0000000f0bc57211 */ /* 0x000fe400008f16ff */
[----:B------:R-:W-:Y:S02]  /*8450*/  LEA R202, P1, R12, R204, 0x2 ;  /* 0x000000cc0cca7211 */ /* 0x000fe400078210ff */
[----:B------:R-:W-:-:S02]  /*8460*/  @P6 LOP3.LUT R6, R6, 0x20000, RZ, 0xfc, !PT ;  /* 0x0002000006066812 */ /* 0x000fc400078efcff */
[-C--:B------:R-:W-:Y:S02]  /*8470*/  LEA.HI.X.SX32 R203, R12, R15.reuse, 0x2, P1 ;  /* 0x0000000f0ccb7211 */ /* 0x080fe400008f16ff */
[C---:B------:R-:W-:Y:S02]  /*8480*/  LEA R204, P1, R13.reuse, R204, 0x2 ;  /* 0x000000cc0dcc7211 */ /* 0x040fe400078210ff */
[----:B------:R-:W-:Y:S01]  /*8490*/  LOP3.LUT R6, R6, 0xffff7fff, RZ, 0xc0, !PT ;  /* 0xffff7fff06067812 */ /* 0x000fe200078ec0ff */
[----:B------:R-:W-:Y:S01]  /*84a0*/  UMOV UR7, 0x400 ;  /* 0x0000040000077882 */ /* 0x000fe20000000000 */
[----:B------:R-:W-:Y:S02]  /*84b0*/  LEA.HI.X.SX32 R205, R13, R15, 0x2, P1 ;  /* 0x0000000f0dcd7211 */ /* 0x000fe400008f16ff */
[----:B------:R-:W-:Y:S02]  /*84c0*/  @P2 LOP3.LUT R6, R6, 0x8000, RZ, 0xfc, !PT ;  /* 0x0000800006062812 */ /* 0x000fe400078efcff */
[----:B------:R-:W-:Y:S01]  /*84d0*/  ISETP.NE.U32.AND P1, PT, R252, RZ, PT ;  /* 0x000000fffc00720c */ /* 0x000fe20003f25070 */
[----:B-1----:R-:W-:Y:S01]  /*84e0*/  ULEA UR7, UR4, UR7, 0x18 ;  /* 0x0000000704077291 */ /* 0x002fe2000f8ec03f */
[----:B------:R-:W-:-:S02]  /*84f0*/  ISETP.NE.U32.AND P2, PT, R18, RZ, PT ;  /* 0x000000ff1200720c */ /* 0x000fc40003f45070 */
[----:B------:R-:W-:-:S03]  /*8500*/  ISETP.NE.U32.AND P6, PT, R251, RZ, PT ;  /* 0x000000fffb00720c */ /* 0x000fc60003fc5070 */
[----:B------:R-:W-:-:S06]  /*8510*/  VIADD R15, R3, UR7 ;  /* 0x00000007030f7c36 */ /* 0x000fcc0008000000 */
[----:B------:R-:W-:Y:S01]  /*8520*/  @!PT LDS RZ, [RZ] ;  /* 0x00000000fffff984 */ /* 0x000fe20000000800 */
[----:B------:R-:W-:Y:S01]  /*8530*/  @!PT LDS RZ, [RZ] ;  /* 0x00000000fffff984 */ /* 0x000fe20000000800 */
[----:B------:R-:W-:Y:S01]  /*8540*/  @!PT LDS RZ, [RZ] ;  /* 0x00000000fffff984 */ /* 0x000fe20000000800 */
[----:B------:R1:W-:Y:S04]  /*8550*/  LDGSTS.E [R15+0x40000], desc[UR16][R162.64], P1 ;  /* 0x40000000a20f7fae */ /* 0x0003e80008921850 */
[----:B------:R2:W-:Y:S01]  /*8560*/  LDGSTS.E [R15+0x40008], desc[UR16][R164.64], P2 ;  /* 0x40008000a40f7fae */ /* 0x0005e20009121850 */
[----:B------:R-:W-:-:S03]  /*8570*/  ISETP.NE.U32.AND P1, PT, R248, RZ, PT ;  /* 0x000000fff800720c */ /* 0x000fc60003f25070 */
[----:B------:R3:W-:Y:S01]  /*8580*/  LDGSTS.E [R15+0x42000], desc[UR16][R166.64], P6 ;  /* 0x42000000a60f7fae */ /* 0x0007e2000b121850 */
[----:B------:R-:W-:-:S03]  /*8590*/  ISETP.NE.U32.AND P2, PT, R249, RZ, PT ;  /* 0x000000fff900720c */ /* 0x000fc60003f45070 */
[----:B------:R4:W-:Y:S01]  /*85a0*/  LDGSTS.E [R15+0x42008], desc[UR16][R168.64], P0 ;  /* 0x42008000a80f7fae */ /* 0x0009e20008121850 */
[----:B------:R-:W-:Y:S02]  /*85b0*/  ISETP.NE.U32.AND P0, PT, R19, RZ, PT ;  /* 0x000000ff1300720c */ /* 0x000fe40003f05070 */
[----:B------:R-:W-:Y:S02]  /*85c0*/  LOP3.LUT R252, R3, 0x10, RZ, 0x3c, !PT ;  /* 0x0000001003fc7812 */ /* 0x000fe400078e3cff */
[----:B------:R-:W-:-:S03]  /*85d0*/  ISETP.NE.U32.AND P6, PT, R250, RZ, PT ;  /* 0x000000fffa00720c */ /* 0x000fc60003fc5070 */
[----:B------:R-:W-:Y:S01]  /*85e0*/  VIADD R18, R252, UR7 ;  /* 0x00000007fc127c36 */ /* 0x000fe20008000000 */
[----:B------:R-:W-:-:S05]  /*85f0*/  LOP3.LUT R251, R3, 0x20, RZ, 0x3c, !PT ;  /* 0x0000002003fb7812 */ /* 0x000fca00078e3cff */
[----:B------:R4:W-:Y:S01]  /*8600*/  LDGSTS.E [R18+0x40000], desc[UR16][R170.64], P0 ;  /* 0x40000000aa127fae */ /* 0x0009e20008121850 */
[----:B------:R-:W-:-:S03]  /*8610*/  ISETP.NE.U32.AND P0, PT, R20, RZ, PT ;  /* 0x000000ff1400720c */ /* 0x000fc60003f05070 */
[----:B------:R4:W-:Y:S01]  /*8620*/  LDGSTS.E [R18+0x40008], desc[UR16][R172.64], P1 ;  /* 0x40008000ac127fae */ /* 0x0009e20008921850 */
[----:B------:R-:W-:-:S03]  /*8630*/  ISETP.NE.U32.AND P1, PT, R245, RZ, PT ;  /* 0x000000fff500720c */ /* 0x000fc60003f25070 */
[----:B------:R4:W-:Y:S01]  /*8640*/  LDGSTS.E [R18+0x42000], desc[UR16][R174.64], P2 ;  /* 0x42000000ae127fae */ /* 0x0009e20009121850 */
[----:B------:R-:W-:-:S03]  /*8650*/  ISETP.NE.U32.AND P2, PT, R246, RZ, PT ;  /* 0x000000fff600720c */ /* 0x000fc60003f45070 */
[----:B------:R4:W-:Y:S01]  /*8660*/  LDGSTS.E [R18+0x42008], desc[UR16][R176.64], P6 ;  /* 0x42008000b0127fae */ /* 0x0009e2000b121850 */
[----:B------:R-:W-:Y:S01]  /*8670*/  ISETP.NE.U32.AND P6, PT, R247, RZ, PT ;  /* 0x000000fff700720c */ /* 0x000fe20003fc5070 */
[----:B------:R-:W-:Y:S01]  /*8680*/  VIADD R19, R251, UR7 ;  /* 0x00000007fb137c36 */ /* 0x000fe20008000000 */
[----:B------:R-:W-:-:S04]  /*8690*/  LOP3.LUT R248, R3, 0x30, RZ, 0x3c, !PT ;  /* 0x0000003003f87812 */ /* 0x000fc800078e3cff */
        /* <DEDUP_REMOVED lines=28> */
[----:B------:R-:W-:-:S05]  /*8860*/  VIADD R22, R242, UR7 ;  /* 0x00000007f2167c36 */ /* 0x000fca0008000000 */
        /* <DEDUP_REMOVED lines=9> */
[----:B------:R-:W-:-:S06]  /*8900*/  VIADD R23, R239, UR7 ;  /* 0x00000007ef177c36 */ /* 0x000fcc0008000000 */
[----:B------:R4:W-:Y:S04]  /*8910*/  LDGSTS.E [R23+0x40000], desc[UR16][R210.64], P6 ;  /* 0x40000000d2177fae */ /* 0x0009e8000b121850 */
[----:B------:R4:W-:Y:S01]  /*8920*/  LDGSTS.E [R23+0x40008], desc[UR16][R212.64], P0 ;  /* 0x40008000d4177fae */ /* 0x0009e20008121850 */
[----:B------:R-:W-:-:S03]  /*8930*/  LOP3.LUT P6, RZ, R6, 0x20000, RZ, 0xc0, !PT ;  /* 0x0002000006ff7812 */ /* 0x000fc600078cc0ff */
[----:B------:R4:W-:Y:S01]  /*8940*/  LDGSTS.E [R23+0x42000], desc[UR16][R214.64], P1 ;  /* 0x42000000d6177fae */ /* 0x0009e20008921850 */
[----:B------:R-:W-:-:S03]  /*8950*/  ISETP.NE.U32.AND P1, PT, R234, RZ, PT ;  /* 0x000000ffea00720c */ /* 0x000fc60003f25070 */
[----:B------:R4:W-:Y:S01]  /*8960*/  LDGSTS.E [R23+0x42008], desc[UR16][R216.64], P2 ;  /* 0x42008000d8177fae */ /* 0x0009e20009121850 */
[----:B------:R-:W-:Y:S02]  /*8970*/  ISETP.NE.U32.AND P2, PT, R235, RZ, PT ;  /* 0x000000ffeb00720c */ /* 0x000fe40003f45070 */
[----:B------:R-:W-:Y:S01]  /*8980*/  LOP3.LUT R236, R3, 0x70, RZ, 0x3c, !PT ;  /* 0x0000007003ec7812 */ /* 0x000fe200078e3cff */
[----:B------:R-:W-:Y:S01]  /*8990*/  UIADD3 UR4, UR12, -0x180, URZ ;  /* 0xfffffe800c047890 */ /* 0x000fe2000fffe03f */
[----:B------:R-:W-:-:S03]  /*89a0*/  LOP3.LUT R252, R0, 0x2, RZ, 0xfc, !PT ;  /* 0x0000000200fc7812 */ /* 0x000fc600078efcff */
[----:B------:R-:W-:-:S05]  /*89b0*/  VIADD R24, R236, UR7 ;  /* 0x00000007ec187c36 */ /* 0x000fca0008000000 */
[----:B------:R4:W-:Y:S04]  /*89c0*/  LDGSTS.E [R24+0x40000], desc[UR16][R218.64], P1 ;  /* 0x40000000da187fae */ /* 0x0009e80008921850 */
[----:B------:R4:W-:Y:S04]  /*89d0*/  LDGSTS.E [R24+0x40008], desc[UR16][R220.64], P2 ;  /* 0x40008000dc187fae */ /* 0x0009e80009121850 */
[----:B------:R4:W-:Y:S01]  /*89e0*/  LDGSTS.E [R24+0x42000], desc[UR16][R222.64], P6 ;  /* 0x42000000de187fae */ /* 0x0009e2000b121850 */
[----:B------:R-:W-:-:S03]  /*89f0*/  ISETP.GE.AND P6, PT, R252, UR4, PT ;  /* 0x00000004fc007c0c */ /* 0x000fc6000bfc6270 */
[----:B------:R-:W4:Y:S01]  /*8a00*/  LDL.LU R252, [R1] ;  /* 0x0000000001fc7983 */ /* 0x000f220000300800 */
[----:B------:R-:W-:Y:S02]  /*8a10*/  ISETP.GE.AND P0, PT, R0, UR4, PT ;  /* 0x0000000400007c0c */ /* 0x000fe4000bf06270 */
[----:B------:R-:W-:Y:S01]  /*8a20*/  ISETP.NE.U32.AND P2, PT, R5, RZ, PT ;  /* 0x000000ff0500720c */ /* 0x000fe20003f45070 */
[----:B------:R-:W4:Y:S01]  /*8a30*/  LDL.LU R245, [R1+0x4] ;  /* 0x0000040001f57983 */ /* 0x000f220000300800 */
[----:B------:R-:W-:Y:S02]  /*8a40*/  SEL R5, RZ, 0x4, P6 ;  /* 0x00000004ff057807 */ /* 0x000fe40003000000 */
[----:B------:R-:W-:Y:S01]  /*8a50*/  LOP3.LUT P6, RZ, R6, 0x10000, RZ, 0xc0, !PT ;  /* 0x0001000006ff7812 */ /* 0x000fe200078cc0ff */
[----:B------:R-:W4:Y:S01]  /*8a60*/  LDL.LU R250, [R1+0x8] ;  /* 0x0000080001fa7983 */ /* 0x000f220000300800 */
[----:B------:R-:W-:Y:S02]  /*8a70*/  ISETP.NE.U32.AND P1, PT, R25, RZ, PT ;  /* 0x000000ff1900720c */ /* 0x000fe40003f25070 */
[----:B------:R-:W-:Y:S01]  /*8a80*/  SEL R25, RZ, 0x4, P0 ;  /* 0x00000004ff197807 */ /* 0x000fe20000000000 */
[----:B------:R-:W4:Y:S01]  /*8a90*/  LDL.LU R249, [R1+0xc] ;  /* 0x00000c0001f97983 */ /* 0x000f220000300800 */
[----:B------:R-:W-:-:S03]  /*8aa0*/  ISETP.GT.AND P0, PT, R154, 0x1bf, PT ;  /* 0x000001bf9a00780c */ /* 0x000fc60003f04270 */
[----:B------:R4:W-:Y:S01]  /*8ab0*/  LDGSTS.E [R24+0x42008], desc[UR16][R224.64], P2 ;  /* 0x42008000e0187fae */ /* 0x0009e20009121850 */
[----:B------:R-:W-:Y:S01]  /*8ac0*/  SEL R235, R25, RZ, P0 ;  /* 0x000000ff19eb7207 */ /* 0x000fe20000000000 */
[C---:B------:R-:W-:Y:S02]  /*8ad0*/  VIADD R25, R4.reuse, UR7 ;  /* 0x0000000704197c36 */ /* 0x040fe40008000000 */
[----:B------:R-:W0:Y:S04]  /*8ae0*/  LDGDEPBAR ;  /* 0x00000000000079af */ /* 0x000e280000000000 */
[----:B------:R-:W-:Y:S04]  /*8af0*/  LDGSTS.E [R25], desc[UR16][R30.64], P6 ;  /* 0x000000001e197fae */ /* 0x000fe8000b121850 */
[----:B------:R-:W-:Y:S04]  /*8b00*/  LDGSTS.E [R25+0x400], desc[UR16][R150.64], P6 ;  /* 0x0040000096197fae */ /* 0x000fe8000b121850 */
[----:B------:R-:W-:Y:S01]  /*8b10*/  LDGSTS.E [R25+0x800], desc[UR16][R62.64], P6 ;  /* 0x008000003e197fae */ /* 0x000fe2000b121850 */
[----:B------:R-:W-:-:S03]  /*8b20*/  LOP3.LUT R236, R4, 0x20, RZ, 0x3c, !PT ;  /* 0x0000002004ec7812 */ /* 0x000fc600078e3cff */
[----:B------:R-:W-:Y:S04]  /*8b30*/  LDGSTS.E [R25+0xc00], desc[UR16][R58.64], P6 ;  /* 0x00c000003a197fae */ /* 0x000fe8000b121850 */
[----:B------:R-:W-:Y:S04]  /*8b40*/  LDGSTS.E [R25+0x1000], desc[UR16][R56.64], P6 ;  /* 0x0100000038197fae */ /* 0x000fe8000b121850 */
[----:B------:R-:W-:Y:S04]  /*8b50*/  LDGSTS.E [R25+0x1400], desc[UR16][R40.64], P6 ;  /* 0x0140000028197fae */ /* 0x000fe8000b121850 */
[----:B------:R-:W-:Y:S04]  /*8b60*/  LDGSTS.E [R25+0x1800], desc[UR16][R52.64], P6 ;  /* 0x0180000034197fae */ /* 0x000fe8000b121850 */
[----:B------:R-:W-:Y:S01]  /*8b70*/  LDGSTS.E [R25+0x1c00], desc[UR16][R54.64], P6 ;  /* 0x01c0000036197fae */ /* 0x000fe2000b121850 */
[----:B------:R-:W-:-:S03]  /*8b80*/  VIADD R26, R236, UR7 ;  /* 0x00000007ec1a7c36 */ /* 0x000fc60008000000 */
[----:B------:R-:W-:Y:S04]  /*8b90*/  LDGSTS.E [R25+0x2000], desc[UR16][R48.64], P6 ;  /* 0x0200000030197fae */ /* 0x000fe8000b121850 */
        /* <DEDUP_REMOVED lines=8> */
[----:B------:R-:W-:Y:S01]  /*8c20*/  LDGSTS.E [R26+0x500], desc[UR16][R148.64], P6 ;  /* 0x00500000941a7fae */ /* 0x000fe2000b121850 */
[----:B------:R-:W-:-:S03]  /*8c30*/  SEL R234, R5, RZ, P0 ;  /* 0x000000ff05ea7207 */ /* 0x000fc60000000000 */
        /* <DEDUP_REMOVED lines=50> */
[----:B------:R-:W0:Y:S01]  /*8f60*/  LDGDEPBAR ;  /* 0x00000000000079af */ /* 0x000e220000000000 */
[----:B------:R-:W-:Y:S01]  /*8f70*/  BAR.SYNC.DEFER_BLOCKING 0x0 ;  /* 0x0000000000007b1d */ /* 0x000fe20000010000 */
[----:B------:R-:W-:Y:S01]  /*8f80*/  ISETP.NE.U32.AND P2, PT, R232, RZ, PT ;  /* 0x000000ffe800720c */ /* 0x000fe20003f45070 */
[----:B------:R-:W-:-:S04]  /*8f90*/  IMAD.SHL.U32 R5, R16, 0x40, RZ ;  /* 0x0000004010057824 */ /* 0x000fc800078e00ff */
[----:B-1----:R-:W-:Y:S01]  /*8fa0*/  IMAD.WIDE R162, R5, 0x4, R162 ;  /* 0x0000000405a27825 */ /* 0x002fe200078e02a2 */
[----:B------:R-:W-:Y:S01]  /*8fb0*/  ISETP.NE.U32.AND P6, PT, R233, RZ, PT ;  /* 0x000000ffe900720c */ /* 0x000fe20003fc5070 */
[----:B------:R-:W4:Y:S02]  /*8fc0*/  LDL.LU R243, [R1+0x10] ;  /* 0x0000100001f37983 */ /* 0x000f240000300800 */
[C---:B--2---:R-:W-:Y:S02]  /*8fd0*/  IMAD.WIDE R164, R5.reuse, 0x4, R164 ;  /* 0x0000000405a47825 */ /* 0x044fe400078e02a4 */
[----:B------:R-:W2:Y:S02]  /*8fe0*/  LDL.LU R248, [R1+0x14] ;  /* 0x0000140001f87983 */ /* 0x000ea40000300800 */
[C---:B---3--:R-:W-:Y:S02]  /*8ff0*/  IMAD.WIDE R166, R5.reuse, 0x4, R166 ;  /* 0x0000000405a67825 */ /* 0x048fe400078e02a6 */
[----:B------:R-:W3:Y:S02]  /*9000*/  LDL.LU R251, [R1+0x18] ;  /* 0x0000180001fb7983 */ /* 0x000ee40000300800 */
[----:B----4-:R-:W-:-:S02]  /*9010*/  IMAD.WIDE R168, R5, 0x4, R168 ;  /* 0x0000000405a87825 */ /* 0x010fc400078e02a8 */
[----:B------:R-:W4:Y:S04]  /*9020*/  LDL.LU R242, [R1+0x1c] ;  /* 0x00001c0001f27983 */ /* 0x000f280000300800 */
[----:B------:R-:W-:Y:S01]  /*9030*/  @!PT LDS RZ, [RZ] ;  /* 0x00000000fffff984 */ /* 0x000fe20000000800 */
[----:B------:R-:W-:Y:S01]  /*9040*/  @!PT LDS RZ, [RZ] ;  /* 0x00000000fffff984 */ /* 0x000fe20000000800 */
[----:B------:R-:W-:Y:S01]  /*9050*/  @!PT LDS RZ, [RZ] ;  /* 0x00000000fffff984 */ /* 0x000fe20000000800 */
[----:B------:R1:W-:Y:S01]  /*9060*/  LDGSTS.E [R15+0x44000], desc[UR16][R162.64], P2 ;  /* 0x44000000a20f7fae */ /* 0x0003e20009121850 */
[----:B------:R-:W-:-:S03]  /*9070*/  ISETP.NE.U32.AND P2, PT, R231, RZ, PT ;  /* 0x000000ffe700720c */ /* 0x000fc60003f45070 */
[----:B------:R1:W-:Y:S01]  /*9080*/  LDGSTS.E [R15+0x44008], desc[UR16][R164.64], P6 ;  /* 0x44008000a40f7fae */ /* 0x0003e2000b121850 */
[----:B------:R-:W-:-:S09]  /*9090*/  ISETP.NE.U32.AND P6, PT, R230, RZ, PT ;  /* 0x000000ffe600720c */ /* 0x000fd20003fc5070 */
[----:B------:R1:W-:Y:S01]  /*90a0*/  LDGSTS.E [R15+0x46000], desc[UR16][R166.64], P2 ;  /* 0x46000000a60f7fae */ /* 0x0003e20009121850 */
[----:B------:R-:W-:Y:S01]  /*90b0*/  ISETP.NE.U32.AND P2, PT, R229, RZ, PT ;  /* 0x000000ffe500720c */ /* 0x000fe20003f45070 */
[C---:B------:R-:W-:Y:S02]  /*90c0*/  IMAD.WIDE R170, R5.reuse, 0x4, R170 ;  /* 0x0000000405aa7825 */ /* 0x040fe400078e02aa */
[----:B------:R1:W-:Y:S01]  /*90d0*/  LDGSTS.E [R15+0x46008], desc[UR16][R168.64], P6 ;  /* 0x46008000a80f7fae */ /* 0x0003e2000b121850 */
[----:B------:R-:W-:Y:S01]  /*90e0*/  ISETP.NE.U32.AND P6, PT, R228, RZ, PT ;  /* 0x000000ffe400720c */ /* 0x000fe20003fc5070 */
[----:B------:R-:W-:-:S08]  /*90f0*/  IMAD.WIDE R172, R5, 0x4, R172 ;  /* 0x0000000405ac7825 */ /* 0x000fd000078e02ac */
        /* <DEDUP_REMOVED lines=8> */
[----:B------:R-:W-:Y:S02]  /*9180*/  IMAD.WIDE R178, R5, 0x4, R178 ;  /* 0x0000000405b27825 */ /* 0x000fe400078e02b2 */
[----:B------:R1:W-:Y:S10]  /*9190*/  LDGSTS.E [R18+0x46008], desc[UR16][R176.64], P6 ;  /* 0x46008000b0127fae */ /* 0x0003f4000b121850 */
[----:B------:R1:W-:Y:S01]  /*91a0*/  LDGSTS.E [R19+0x44000], desc[UR16][R178.64], P2 ;  /* 0x44000000b2137fae */ /* 0x0003e20009121850 */
[----:B------:R-:W-:-:S03]  /*91b0*/  ISETP.NE.U32.AND P2, PT, R252, RZ, PT ;  /* 0x000000fffc00720c */ /* 0x000fc60003f45070 */
[----:B------:R-:W4:Y:S01]  /*91c0*/  LDL.LU R252, [R1+0x20] ;  /* 0x0000200001fc7983 */ /* 0x000f220000300800 */
[----:B------:R-:W-:-:S03]  /*91d0*/  ISETP.NE.U32.AND P6, PT, R29, RZ, PT ;  /* 0x000000ff1d00720c */ /* 0x000fc60003fc5070 */
[----:B------:R-:W4:Y:S01]  /*91e0*/  LDL.LU R247, [R1+0x24] ;  /* 0x0000240001f77983 */ /* 0x000f220000300800 */
[----:B------:R-:W-:-:S03]  /*91f0*/  IMAD.WIDE R180, R5, 0x4, R180 ;  /* 0x0000000405b47825 */ /* 0x000fc600078e02b4 */
[----:B------:R-:W4:Y:S06]  /*9200*/  LDL.LU R246, [R1+0x28] ;  /* 0x0000280001f67983 */ /* 0x000f2c0000300800 */
[----:B------:R1:W-:Y:S01]  /*9210*/  LDGSTS.E [R19+0x44008], desc[UR16][R180.64], P6 ;  /* 0x44008000b4137fae */ /* 0x0003e2000b121850 */
[----:B------:R-:W-:-:S03]  /*9220*/  ISETP.NE.U32.AND P6, PT, R245, RZ, PT ;  /* 0x000000fff500720c */ /* 0x000fc60003fc5070 */
[----:B------:R-:W4:Y:S01]  /*9230*/  LDL.LU R245, [R1+0x2c] ;  /* 0x00002c0001f57983 */ /* 0x000f220000300800 */
[----:B------:R-:W-:-:S04]  /*9240*/  IMAD.WIDE R182, R5, 0x4, R182 ;  /* 0x0000000405b67825 */ /* 0x000fc800078e02b6 */
[----:B------:R-:W-:Y:S01]  /*9250*/  IMAD.WIDE R184, R5, 0x4, R184 ;  /* 0x0000000405b87825 */ /* 0x000fe200078e02b8 */
[----:B------:R1:W-:Y:S01]  /*9260*/  LDGSTS.E [R19+0x46000], desc[UR16][R182.64], P2 ;  /* 0x46000000b6137fae */ /* 0x0003e20009121850 */
[----:B------:R-:W-:-:S03]  /*9270*/  ISETP.NE.U32.AND P2, PT, R250, RZ, PT ;  /* 0x000000fffa00720c */ /* 0x000fc60003f45070 */
[----:B------:R1:W-:Y:S01]  /*9280*/  LDGSTS.E [R19+0x46008], desc[UR16][R184.64], P6 ;  /* 0x46008000b8137fae */ /* 0x0003e2000b121850 */
[----:B------:R-:W-:-:S03]  /*9290*/  ISETP.NE.U32.AND P6, PT, R249, RZ, PT ;  /* 0x000000fff900720c */ /* 0x000fc60003fc5070 */
[----:B------:R-:W4:Y:S04]  /*92a0*/  LDL.LU R250, [R1+0x34] ;  /* 0x0000340001fa7983 */ /* 0x000f280000300800 */
[----:B------:R-:W4:Y:S01]  /*92b0*/  LDL.LU R249, [R1+0x30] ;  /* 0x0000300001f97983 */ /* 0x000f220000300800 */
[----:B------:R-:W-:-:S04]  /*92c0*/  IMAD.WIDE R186, R5, 0x4, R186 ;  /* 0x0000000405ba7825 */ /* 0x000fc800078e02ba */
[C---:B------:R-:W-:Y:S01]  /*92d0*/  IMAD.WIDE R188, R5.reuse, 0x4, R188 ;  /* 0x0000000405bc7825 */ /* 0x040fe200078e02bc */
[----:B------:R1:W-:Y:S04]  /*92e0*/  LDGSTS.E [R20+0x44000], desc[UR16][R186.64], P2 ;  /* 0x44000000ba147fae */ /* 0x0003e80009121850 */
[----:B------:R1:W-:Y:S01]  /*92f0*/  LDGSTS.E [R20+0x44008], desc[UR16][R188.64], P6 ;  /* 0x44008000bc147fae */ /* 0x0003e2000b121850 */
[----:B------:R-:W-:-:S04]  /*9300*/  IMAD.WIDE R190, R5, 0x4, R190 ;  /* 0x0000000405be7825 */ /* 0x000fc800078e02be */
[----:B------:R-:W-:-:S04]  /*9310*/  IMAD.WIDE R192, R5, 0x4, R192 ;  /* 0x0000000405c07825 */ /* 0x000fc800078e02c0 */
[----:B------:R-:W-:Y:S01]  /*9320*/  IMAD.WIDE R194, R5, 0x4, R194 ;  /* 0x0000000405c27825 */ /* 0x000fe200078e02c2 */
[----:B------:R-:W-:Y:S02]  /*9330*/  ISETP.NE.U32.AND P2, PT, R243, RZ, PT ;  /* 0x000000fff300720c */ /* 0x000fe40003f45070 */
[----:B--2---:R-:W-:Y:S02]  /*9340*/  ISETP.NE.U32.AND P6, PT, R248, RZ, PT ;  /* 0x000000fff800720c */ /* 0x004fe40003fc5070 */
[----:B------:R-:W2:Y:S09]  /*9350*/  LDL.LU R248, [R1+0x38] ;  /* 0x0000380001f87983 */ /* 0x000eb20000300800 */
[----:B------:R1:W-:Y:S01]  /*9360*/  LDGSTS.E [R20+0x46000], desc[UR16][R190.64], P2 ;  /* 0x46000000be147fae */ /* 0x0003e20009121850 */
[----:B---3--:R-:W-:-:S03]  /*9370*/  ISETP.NE.U32.AND P2, PT, R251, RZ, PT ;  /* 0x000000fffb00720c */ /* 0x008fc60003f45070 */
[----:B------:R-:W3:Y:S04]  /*9380*/  LDL.LU R251, [R1+0x3c] ;  /* 0x00003c0001fb7983 */ /* 0x000ee80000300800 */
[----:B------:R1:W-:Y:S06]  /*9390*/  LDGSTS.E [R20+0x46008], desc[UR16][R192.64], P6 ;  /* 0x46008000c0147fae */ /* 0x0003ec000b121850 */
[----:B------:R1:W-:Y:S01]  /*93a0*/  LDGSTS.E [R21+0x44000], desc[UR16][R194.64], P2 ;  /* 0x44000000c2157fae */ /* 0x0003e20009121850 */
[----:B----4-:R-:W-:-:S03]  /*93b0*/  ISETP.NE.U32.AND P2, PT, R252, RZ, PT ;  /* 0x000000fffc00720c */ /* 0x010fc60003f45070 */
[----:B------:R-:W4:Y:S01]  /*93c0*/  LDL.LU R252, [R1+0x40] ;  /* 0x0000400001fc7983 */ /* 0x000f220000300800 */
[----:B------:R-:W-:Y:S01]  /*93d0*/  ISETP.NE.U32.AND P6, PT, R242, RZ, PT ;  /* 0x000000fff200720c */ /* 0x000fe20003fc5070 */
[----:B------:R-:W-:-:S04]  /*93e0*/  IMAD.WIDE R196, R5, 0x4, R196 ;  /* 0x0000000405c47825 */ /* 0x000fc800078e02c4 */
        /* <DEDUP_REMOVED lines=17> */
[----:B------:R-:W-:Y:S01]  /*9500*/  LOP3.LUT P2, RZ, R6, 0x8000, RZ, 0xc0, !PT ;  /* 0x0000800006ff7812 */ /* 0x000fe2000784c0ff */
[----:B------:R-:W-:-:S08]  /*9510*/  IMAD.WIDE R210, R5, 0x4, R210 ;  /* 0x0000000405d27825 */ /* 0x000fd000078e02d2 */
[----:B------:R1:W-:Y:S01]  /*9520*/  LDGSTS.E [R22+0x46008], desc[UR16][R208.64], P6 ;  /* 0x46008000d0167fae */ /* 0x0003e2000b121850 */
[----:B------:R-:W-:-:S03]  /*9530*/  IMAD.WIDE R212, R5, 0x4, R212 ;  /* 0x0000000405d47825 */ /* 0x000fc600078e02d4 */
[----:B------:R1:W-:Y:S01]  /*9540*/  LDGSTS.E [R23+0x44000], desc[UR16][R210.64], P2 ;  /* 0x44000000d2177fae */ /* 0x0003e20009121850 */
[----:B------:R-:W-:-:S04]  /*9550*/  IMAD.WIDE R214, R5, 0x4, R214 ;  /* 0x0000000405d67825 */ /* 0x000fc800078e02d6 */
[----:B------:R-:W-:-:S04]  /*9560*/  IMAD.WIDE R216, R5, 0x4, R216 ;  /* 0x0000000405d87825 */ /* 0x000fc800078e02d8 */
[----:B------:R-:W-:-:S04]  /*9570*/  IMAD.WIDE R218, R5, 0x4, R218 ;  /* 0x0000000405da7825 */ /* 0x000fc800078e02da */
[----:B------:R-:W-:Y:S01]  /*9580*/  IMAD.WIDE R220, R5, 0x4, R220 ;  /* 0x0000000405dc7825 */ /* 0x000fe200078e02dc */
[----:B--2---:R-:W-:-:S13]  /*9590*/  ISETP.NE.U32.AND P6, PT, R248, RZ, PT ;  /* 0x000000fff800720c */ /* 0x004fda0003fc5070 */
[----:B------:R2:W-:Y:S01]  /*95a0*/  LDGSTS.E [R23+0x44008], desc[UR16][R212.64], P6 ;  /* 0x44008000d4177fae */ /* 0x0005e2000b121850 */
[----:B---3--:R-:W-:-:S03]  /*95b0*/  ISETP.NE.U32.AND P6, PT, R251, RZ, PT ;  /* 0x000000fffb00720c */ /* 0x008fc60003fc5070 */
[----:B------:R3:W-:Y:S10]  /*95c0*/  LDGSTS.E [R23+0x46000], desc[UR16][R214.64], P3 ;  /* 0x46000000d6177fae */ /* 0x0007f40009921850 */
[----:B------:R3:W-:Y:S04]  /*95d0*/  LDGSTS.E [R23+0x46008], desc[UR16][R216.64], P6 ;  /* 0x46008000d8177fae */ /* 0x0007e8000b121850 */
[----:B------:R3:W-:Y:S01]  /*95e0*/  LDGSTS.E [R24+0x44000], desc[UR16][R218.64], P4 ;  /* 0x44000000da187fae */ /* 0x0007e2000a121850 */
[----:B----4-:R-:W-:-:S13]  /*95f0*/  ISETP.NE.U32.AND P6, PT, R252, RZ, PT ;  /* 0x000000fffc00720c */ /* 0x010fda0003fc5070 */
[----:B------:R4:W-:Y:S01]  /*9600*/  LDGSTS.E [R24+0x44008], desc[UR16][R220.64], P6 ;  /* 0x44008000dc187fae */ /* 0x0009e2000b121850 */
[----:B------:R-:W-:-:S03]  /*9610*/  ISETP.NE.U32.AND P6, PT, R17, RZ, PT ;  /* 0x000000ff1100720c */ /* 0x000fc60003fc5070 */
[----:B------:R-:W2:Y:S04]  /*9620*/  LDL.LU R17, [R1+0x4ac] ;  /* 0x0004ac0001117983 */ /* 0x000ea80000300800 */
[----:B------:R-:W3:Y:S04]  /*9630*/  LDL.LU R250, [R1+0x4c] ;  /* 0x00004c0001fa7983 */ /* 0x000ee80000300800 */
[----:B------:R-:W4:Y:S04]  /*9640*/  LDL.LU R249, [R1+0x48] ;  /* 0x0000480001f97983 */ /* 0x000f280000300800 */
[----:B------:R-:W4:Y:S04]  /*9650*/  LDL.LU R248, [R1+0x50] ;  /* 0x0000500001f87983 */ /* 0x000f280000300800 */
[----:B------:R-:W4:Y:S04]  /*9660*/  LDL.LU R251, [R1+0x58] ;  /* 0x0000580001fb7983 */ /* 0x000f280000300800 */
[----:B------:R-:W4:Y:S01]  /*9670*/  LDL.LU R252, [R1+0x5c] ;  /* 0x00005c0001fc7983 */ /* 0x000f220000300800 */
[----:B------:R-:W-:Y:S01]  /*9680*/  IMAD.WIDE R222, R5, 0x4, R222 ;  /* 0x0000000405de7825 */ /* 0x000fe200078e02de */
[----:B------:R-:W-:-:S02]  /*9690*/  LOP3.LUT P2, RZ, R6, 0x4000, RZ, 0xc0, !PT ;  /* 0x0000400006ff7812 */ /* 0x000fc4000784c0ff */
[C---:B------:R-:W-:Y:S01]  /*96a0*/  LOP3.LUT P3, RZ, R6.reuse, 0x2000, RZ, 0xc0, !PT ;  /* 0x0000200006ff7812 */ /* 0x040fe2000786c0ff */
[C---:B------:R-:W-:Y:S01]  /*96b0*/  IMAD.WIDE R224, R5.reuse, 0x4, R224 ;  /* 0x0000000405e07825 */ /* 0x040fe200078e02e0 */
[----:B------:R4:W-:Y:S01]  /*96c0*/  LDGSTS.E [R24+0x46000], desc[UR16][R222.64], P5 ;  /* 0x46000000de187fae */ /* 0x0009e2000a921850 */
[C---:B------:R-:W-:Y:S02]  /*96d0*/  LOP3.LUT P5, RZ, R6.reuse, 0x800, RZ, 0xc0, !PT ;  /* 0x0000080006ff7812 */ /* 0x040fe400078ac0ff */
[----:B------:R-:W-:Y:S01]  /*96e0*/  LOP3.LUT P4, RZ, R6, 0x1000, RZ, 0xc0, !PT ;  /* 0x0000100006ff7812 */ /* 0x000fe2000788c0ff */
[----:B------:R4:W-:Y:S04]  /*96f0*/  LDGSTS.E [R24+0x46008], desc[UR16][R224.64], P6 ;  /* 0x46008000e0187fae */ /* 0x0009e8000b121850 */
[----:B------:R-:W0:Y:S04]  /*9700*/  LDGDEPBAR ;  /* 0x00000000000079af */ /* 0x000e280000000000 */
[----:B------:R-:W4:Y:S04]  /*9710*/  LDL.LU R246, [R1+0x60] ;  /* 0x0000600001f67983 */ /* 0x000f280000300800 */
[----:B------:R-:W4:Y:S04]  /*9720*/  LDL.LU R242, [R1+0x64] ;  /* 0x0000640001f27983 */ /* 0x000f280000300800 */
[----:B------:R-:W4:Y:S01]  /*9730*/  LDL.LU R245, [R1+0x68] ;  /* 0x0000680001f57983 */ /* 0x000f220000300800 */
[----:B-1----:R-:W-:-:S04]  /*9740*/  IMAD.WIDE R162, R5, 0x4, R162 ;  /* 0x0000000405a27825 */ /* 0x002fc800078e02a2 */
[----:B------:R-:W-:-:S04]  /*9750*/  IMAD.WIDE R164, R5, 0x4, R164 ;  /* 0x0000000405a47825 */ /* 0x000fc800078e02a4 */
[----:B------:R-:W-:-:S04]  /*9760*/  IMAD.WIDE R166, R5, 0x4, R166 ;  /* 0x0000000405a67825 */ /* 0x000fc800078e02a6 */
[----:B--2---:R-:W-:-:S04]  /*9770*/  IMAD.SHL.U32 R6, R17, 0x40, RZ ;  /* 0x0000004011067824 */ /* 0x004fc800078e00ff */
[----:B------:R-:W-:-:S04]  /*9780*/  IMAD.WIDE R30, R6, 0x4, R30 ;  /* 0x00000004061e7825 */ /* 0x000fc800078e021e */
[C---:B------:R-:W-:Y:S01]  /*9790*/  IMAD.WIDE R150, R6.reuse, 0x4, R150 ;  /* 0x0000000406967825 */ /* 0x040fe200078e0296 */
[----:B------:R1:W-:Y:S03]  /*97a0*/  LDGSTS.E [R25+0x8000], desc[UR16][R30.64], P5 ;  /* 0x080000001e197fae */ /* 0x0003e6000a921850 */
        /* <DEDUP_REMOVED lines=122> */
[----:B------:R-:W-:Y:S01]  /*9f50*/  IMAD.WIDE R50, R6, 0x4, R50 ;  /* 0x0000000406327825 */ /* 0x000fe200078e0232 */
[----:B------:R2:W-:Y:S04]  /*9f60*/  LDGSTS.E [R28+0xbb00], desc[UR16][R64.64], P5 ;  /* 0x0bb00000401c7fae */ /* 0x0005e8000a921850 */
[----:B------:R2:W-:Y:S04]  /*9f70*/  LDGSTS.E [R28+0xbf00], desc[UR16][R50.64], P5 ;  /* 0x0bf00000321c7fae */ /* 0x0005e8000a921850 */
[----:B------:R-:W0:Y:S01]  /*9f80*/  LDGDEPBAR ;  /* 0x00000000000079af */ /* 0x000e220000000000 */
[----:B---3--:R-:W-:Y:S01]  /*9f90*/  ISETP.NE.U32.AND P5, PT, R250, RZ, PT ;  /* 0x000000fffa00720c */ /* 0x008fe20003fa5070 */
[----:B------:R-:W-:Y:S06]  /*9fa0*/  BAR.SYNC.DEFER_BLOCKING 0x0 ;  /* 0x0000000000007b1d */ /* 0x000fec0000010000 */
[----:B------:R-:W3:Y:S01]  /*9fb0*/  LDL.LU R250, [R1+0x6c] ;  /* 0x00006c0001fa7983 */ /* 0x000ee20000300800 */
[----:B----4-:R-:W-:-:S03]  /*9fc0*/  ISETP.NE.U32.AND P6, PT, R249, RZ, PT ;  /* 0x000000fff900720c */ /* 0x010fc60003fc5070 */
[----:B------:R-:W4:Y:S04]  /*9fd0*/  LDL.LU R249, [R1+0x70] ;  /* 0x0000700001f97983 */ /* 0x000f280000300800 */
[----:B------:R-:W-:Y:S01]  /*9fe0*/  @!PT LDS RZ, [RZ] ;  /* 0x00000000fffff984 */ /* 0x000fe20000000800 */
[----:B------:R-:W-:Y:S01]  /*9ff0*/  @!PT LDS RZ, [RZ] ;  /* 0x00000000fffff984 */ /* 0x000fe20000000800 */
[----:B------:R-:W-:Y:S01]  /*a000*/  @!PT LDS RZ, [RZ] ;  /* 0x00000000fffff984 */ /* 0x000fe20000000800 */
[----:B------:R2:W-:Y:S01]  /*a010*/  LDGSTS.E [R15+0x48000], desc[UR16][R162.64], P5 ;  /* 0x48000000a20f7fae */ /* 0x0005e2000a921850 */
[----:B------:R-:W-:-:S03]  /*a020*/  ISETP.NE.U32.AND P5, PT, R248, RZ, PT ;  /* 0x000000fff800720c */ /* 0x000fc60003fa5070 */
[----:B------:R-:W2:Y:S04]  /*a030*/  LDL.LU R248, [R1+0x74] ;  /* 0x0000740001f87983 */ /* 0x000ea80000300800 */
[----:B------:R1:W-:Y:S01]  /*a040*/  LDGSTS.E [R15+0x48008], desc[UR16][R164.64], P6 ;  /* 0x48008000a40f7fae */ /* 0x0003e2000b121850 */
[----:B------:R-:W-:-:S03]  /*a050*/  ISETP.NE.U32.AND P6, PT, R251, RZ, PT ;  /* 0x000000fffb00720c */ /* 0x000fc60003fc5070 */
[----:B------:R-:W2:Y:S04]  /*a060*/  LDL.LU R251, [R1+0x78] ;  /* 0x0000780001fb7983 */ /* 0x000ea80000300800 */
[----:B------:R1:W-:Y:S01]  /*a070*/  LDGSTS.E [R15+0x4a000], desc[UR16][R166.64], P5 ;  /* 0x4a000000a60f7fae */ /* 0x0003e2000a921850 */
[----:B------:R-:W-:-:S03]  /*a080*/  ISETP.NE.U32.AND P5, PT, R252, RZ, PT ;  /* 0x000000fffc00720c */ /* 0x000fc60003fa5070 */
[----:B------:R-:W2:Y:S01]  /*a090*/  LDL.LU R252, [R1+0x7c] ;  /* 0x00007c0001fc7983 */ /* 0x000ea20000300800 */
[----:B------:R-:W-:-:S03]  /*a0a0*/  IMAD.WIDE R168, R5, 0x4, R168 ;  /* 0x0000000405a87825 */ /* 0x000fc600078e02a8 */
[----:B------:R-:W2:Y:S01]  /*a0b0*/  LDL.LU R247, [R1+0x80] ;  /* 0x0000800001f77983 */ /* 0x000ea20000300800 */
[----:B------:R-:W-:-:S03]  /*a0c0*/  IMAD.WIDE R170, R5, 0x4, R170 ;  /* 0x0000000405aa7825 */ /* 0x000fc600078e02aa */
[----:B------:R1:W-:Y:S01]  /*a0d0*/  LDGSTS.E [R15+0x4a008], desc[UR16][R168.64], P6 ;  /* 0x4a008000a80f7fae */ /* 0x0003e2000b121850 */
[----:B------:R-:W-:-:S03]  /*a0e0*/  ISETP.NE.U32.AND P6, PT, R246, RZ, PT ;  /* 0x000000fff600720c */ /* 0x000fc60003fc5070 */
[----:B------:R1:W-:Y:S01]  /*a0f0*/  LDGSTS.E [R18+0x48000], desc[UR16][R170.64], P5 ;  /* 0x48000000aa127fae */ /* 0x0003e2000a921850 */
[----:B------:R-:W-:-:S03]  /*a100*/  ISETP.NE.U32.AND P5, PT, R242, RZ, PT ;  /* 0x000000fff200720c */ /* 0x000fc60003fa5070 */
[----:B------:R-:W2:Y:S01]  /*a110*/  LDL.LU R246, [R1+0x84] ;  /* 0x0000840001f67983 */ /* 0x000ea20000300800 */
[----:B------:R-:W-:-:S04]  /*a120*/  IMAD.WIDE R172, R5, 0x4, R172 ;  /* 0x0000000405ac7825 */ /* 0x000fc800078e02ac */
[----:B------:R-:W-:Y:S01]  /*a130*/  IMAD.WIDE R174, R5, 0x4, R174 ;  /* 0x0000000405ae7825 */ /* 0x000fe200078e02ae */
[----:B------:R1:W-:Y:S01]  /*a140*/  LDGSTS.E [R18+0x48008], desc[UR16][R172.64], P6 ;  /* 0x48008000ac127fae */ /* 0x0003e2000b121850 */
[----:B------:R-:W-:-:S03]  /*a150*/  ISETP.NE.U32.AND P6, PT, R245, RZ, PT ;  /* 0x000000fff500720c */ /* 0x000fc60003fc5070 */
[----:B------:R1:W-:Y:S04]  /*a160*/  LDGSTS.E [R18+0x4a000], desc[UR16][R174.64], P5 ;  /* 0x4a000000ae127fae */ /* 0x0003e8000a921850 */
[----:B------:R-:W2:Y:S01]  /*a170*/  LDL.LU R245, [R1+0x88] ;  /* 0x0000880001f57983 */ /* 0x000ea20000300800 */
[----:B------:R-:W-:-:S04]  /*a180*/  IMAD.WIDE R176, R5, 0x4, R176 ;  /* 0x0000000405b07825 */ /* 0x000fc800078e02b0 */
[C---:B------:R-:W-:Y:S01]  /*a190*/  IMAD.WIDE R178, R5.reuse, 0x4, R178 ;  /* 0x0000000405b27825 */ /* 0x040fe200078e02b2 */
[----:B------:R1:W-:Y:S03]  /*a1a0*/  LDGSTS.E [R18+0x4a008], desc[UR16][R176.64], P6 ;  /* 0x4a008000b0127fae */ /* 0x0003e6000b121850 */
[----:B------:R-:W-:-:S04]  /*a1b0*/  IMAD.WIDE R180, R5, 0x4, R180 ;  /* 0x0000000405b47825 */ /* 0x000fc800078e02b4 */
[----:B------:R-:W-:Y:S01]  /*a1c0*/  IMAD.WIDE R182, R5, 0x4, R182 ;  /* 0x0000000405b67825 */ /* 0x000fe200078e02b6 */
[----:B---3--:R-:W-:Y:S02]  /*a1d0*/  ISETP.NE.U32.AND P5, PT, R250, RZ, PT ;  /* 0x000000fffa00720c */ /* 0x008fe40003fa5070 */
[----:B------:R-:W3:Y:S01]  /*a1e0*/  LDL.LU R250, [R1+0x8c] ;  /* 0x00008c0001fa7983 */ /* 0x000ee20000300800 */
[----:B----4-:R-:W-:-:S03]  /*a1f0*/  ISETP.NE.U32.AND P6, PT, R249, RZ, PT ;  /* 0x000000fff900720c */ /* 0x010fc60003fc5070 */
[----:B------:R-:W4:Y:S07]  /*a200*/  LDL.LU R249, [R1+0x90] ;  /* 0x0000900001f97983 */ /* 0x000f2e0000300800 */
[----:B------:R1:W-:Y:S04]  /*a210*/  LDGSTS.E [R19+0x48000], desc[UR16][R178.64], P5 ;  /* 0x48000000b2137fae */ /* 0x0003e8000a921850 */
[----:B------:R1:W-:Y:S01]  /*a220*/  LDGSTS.E [R19+0x48008], desc[UR16][R180.64], P6 ;  /* 0x48008000b4137fae */ /* 0x0003e2000b121850 */
[----:B--2---:R-:W-:-:S03]  /*a230*/  ISETP.NE.U32.AND P5, PT, R248, RZ, PT ;  /* 0x000000fff800720c */ /* 0x004fc60003fa5070 */
[----:B------:R-:W2:Y:S01]  /*a240*/  LDL.LU R248, [R1+0x94] ;  /* 0x0000940001f87983 */ /* 0x000ea20000300800 */
[----:B------:R-:W-:-:S03]  /*a250*/  ISETP.NE.U32.AND P6, PT, R251, RZ, PT ;  /* 0x000000fffb00720c */ /* 0x000fc60003fc5070 */
[----:B------:R-:W2:Y:S06]  /*a260*/  LDL.LU R251, [R1+0x98] ;  /* 0x0000980001fb7983 */ /* 0x000eac0000300800 */
[----:B------:R1:W-:Y:S01]  /*a270*/  LDGSTS.E [R19+0x4a000], desc[UR16][R182.64], P5 ;  /* 0x4a000000b6137fae */ /* 0x0003e2000a921850 */
[----:B------:R-:W-:-:S03]  /*a280*/  ISETP.NE.U32.AND P5, PT, R252, RZ, PT ;  /* 0x000000fffc00720c */ /* 0x000fc60003fa5070 */
[----:B------:R-:W2:Y:S04]  /*a290*/  LDL.LU R252, [R1+0x9c] ;  /* 0x00009c0001fc7983 */ /* 0x000ea80000300800 */
[----:B------:R-:W2:Y:S04]  /*a2a0*/  LDL.LU R244, [R1+0xa0] ;  /* 0x0000a00001f47983 */ /* 0x000ea80000300800 */
[----:B------:R-:W2:Y:S04]  /*a2b0*/  LDL.LU R243, [R1+0xa4] ;  /* 0x0000a40001f37983 */ /* 0x000ea80000300800 */
[----:B------:R-:W2:Y:S01]  /*a2c0*/  LDL.LU R242, [R1+0xa8] ;  /* 0x0000a80001f27983 */ /* 0x000ea20000300800 */
[----:B------:R-:W-:-:S04]  /*a2d0*/  IMAD.WIDE R184, R5, 0x4, R184 ;  /* 0x0000000405b87825 */ /* 0x000fc800078e02b8 */
[----:B------:R-:W-:Y:S01]  /*a2e0*/  IMAD.WIDE R186, R5, 0x4, R186 ;  /* 0x0000000405ba7825 */ /* 0x000fe200078e02ba */
[----:B------:R1:W-:Y:S01]  /*a2f0*/  LDGSTS.E [R19+0x4a008], desc[UR16][R184.64], P6 ;  /* 0x4a008000b8137fae */ /* 0x0003e2000b121850 */
[----:B------:R-:W-:-:S03]  /*a300*/  ISETP.NE.U32.AND P6, PT, R247, RZ, PT ;  /* 0x000000fff700720c */ /* 0x000fc60003fc5070 */
[----:B------:R1:W-:Y:S01]  /*a310*/  LDGSTS.E [R20+0x48000], desc[UR16][R186.64], P5 ;  /* 0x48000000ba147fae */ /* 0x0003e2000a921850 */
[----:B------:R-:W-:-:S03]  /*a320*/  ISETP.NE.U32.AND P5, PT, R246, RZ, PT ;  /* 0x000000fff600720c */ /* 0x000fc60003fa5070 */
[----:B------:R-:W2:Y:S04]  /*a330*/  LDL.LU R247, [R1+0xac] ;  /* 0x0000ac0001f77983 */ /* 0x000ea80000300800 */
        /* <DEDUP_REMOVED lines=24> */
[----:B------:R-:W2:Y:S01]  /*a4c0*/  LDL.LU R252, [R1+0xc4] ;  /* 0x0000c40001fc7983 */ /* 0x000ea20000300800 */
[----:B------:R-:W-:-:S05]  /*a4d0*/  IMAD.WIDE R200, R5, 0x4, R200 ;  /* 0x0000000405c87825 */ /* 0x000fca00078e02c8 */
[----:B------:R1:W-:Y:S01]  /*a4e0*/  LDGSTS.E [R21+0x4a008], desc[UR16][R200.64], P6 ;  /* 0x4a008000c8157fae */ /* 0x0003e2000b121850 */
[----:B------:R-:W-:Y:S01]  /*a4f0*/  ISETP.NE.U32.AND P6, PT, R244, RZ, PT ;  /* 0x000000fff400720c */ /* 0x000fe20003fc5070 */
[----:B------:R-:W-:-:S04]  /*a500*/  IMAD.WIDE R202, R5, 0x4, R202 ;  /* 0x0000000405ca7825 */ /* 0x000fc800078e02ca */
[----:B------:R-:W-:Y:S01]  /*a510*/  IMAD.WIDE R204, R5, 0x4, R204 ;  /* 0x0000000405cc7825 */ /* 0x000fe200078e02cc */
[----:B------:R1:W-:Y:S01]  /*a520*/  LDGSTS.E [R22+0x48000], desc[UR16][R202.64], P5 ;  /* 0x48000000ca167fae */ /* 0x0003e2000a921850 */
[----:B------:R-:W-:-:S06]  /*a530*/  ISETP.NE.U32.AND P5, PT, R243, RZ, PT ;  /* 0x000000fff300720c */ /* 0x000fcc0003fa5070 */
        /* <DEDUP_REMOVED lines=13> */
[----:B------:R-:W-:-:S04]  /*a610*/  IMAD.WIDE R214, R5, 0x4, R214 ;  /* 0x0000000405d67825 */ /* 0x000fc800078e02d6 */
[C---:B------:R-:W-:Y:S02]  /*a620*/  IMAD.WIDE R216, R5.reuse, 0x4, R216 ;  /* 0x0000000405d87825 */ /* 0x040fe400078e02d8 */
[----:B------:R1:W-:Y:S02]  /*a630*/  LDGSTS.E [R23+0x4a000], desc[UR16][R214.64], P5 ;  /* 0x4a000000d6177fae */ /* 0x0003e4000a921850 */
        /* <DEDUP_REMOVED lines=15> */
[----:B------:R-:W-:-:S03]  /*a730*/  IMAD.WIDE R222, R5, 0x4, R222 ;  /* 0x0000000405de7825 */ /* 0x000fc600078e02de */
[----:B------:R-:W2:Y:S01]  /*a740*/  LDL.LU R246, [R1+0x170] ;  /* 0x0001700001f67983 */ /* 0x000ea20000300800 */
[----:B------:R-:W-:-:S03]  /*a750*/  IMAD.WIDE R224, R5, 0x4, R224 ;  /* 0x0000000405e07825 */ /* 0x000fc600078e02e0 */
[----:B------:R2:W-:Y:S01]  /*a760*/  LDGSTS.E [R24+0x4a000], desc[UR16][R222.64], P5 ;  /* 0x4a000000de187fae */ /* 0x0005e2000a921850 */
[----:B-1----:R-:W-:-:S03]  /*a770*/  IMAD.WIDE R30, R6, 0x4, R30 ;  /* 0x00000004061e7825 */ /* 0x002fc600078e021e */
[----:B------:R1:W-:Y:S01]  /*a780*/  LDGSTS.E [R24+0x4a008], desc[UR16][R224.64], P6 ;  /* 0x4a008000e0187fae */ /* 0x0003e2000b121850 */
[----:B------:R-:W-:-:S03]  /*a790*/  IMAD.WIDE R150, R6, 0x4, R150 ;  /* 0x0000000406967825 */ /* 0x000fc600078e0296 */
[----:B------:R-:W0:Y:S01]  /*a7a0*/  LDGDEPBAR ;  /* 0x00000000000079af */ /* 0x000e220000000000 */
[----:B------:R-:W-:-:S03]  /*a7b0*/  IMAD.WIDE R62, R6, 0x4, R62 ;  /* 0x00000004063e7825 */ /* 0x000fc600078e023e */
[----:B------:R1:W-:Y:S01]  /*a7c0*/  LDGSTS.E [R25+0x10000], desc[UR16][R30.64], P4 ;  /* 0x100000001e197fae */ /* 0x0003e2000a121850 */
        /* <DEDUP_REMOVED lines=121> */
[----:B------:R1:W-:Y:S04]  /*af60*/  LDGSTS.E [R28+0x13700], desc[UR16][R66.64], P4 ;  /* 0x13700000421c7fae */ /* 0x0003e8000a121850 */
[----:B------:R1:W-:Y:S04]  /*af70*/  LDGSTS.E [R28+0x13b00], desc[UR16][R64.64], P4 ;  /* 0x13b00000401c7fae */ /* 0x0003e8000a121850 */
[----:B------:R-:W2:Y:S04]  /*af80*/  LDL.LU R242, [R1+0x174] ;  /* 0x0001740001f27983 */ /* 0x000ea80000300800 */
[----:B------:R1:W-:Y:S04]  /*af90*/  LDGSTS.E [R28+0x13f00], desc[UR16][R50.64], P4 ;  /* 0x13f00000321c7fae */ /* 0x0003e8000a121850 */
[----:B------:R-:W0:Y:S01]  /*afa0*/  LDGDEPBAR ;  /* 0x00000000000079af */ /* 0x000e220000000000 */
[----:B---3--:R-:W-:-:S03]  /*afb0*/  ISETP.NE.U32.AND P5, PT, R250, RZ, PT ;  /* 0x000000fffa00720c */ /* 0x008fc60003fa5070 */
[----:B------:R-:W3:Y:S04]  /*afc0*/  LDL.LU R245, [R1+0x178] ;  /* 0x0001780001f57983 */ /* 0x000ee80000300800 */
[----:B------:R-:W3:Y:S01]  /*afd0*/  LDL.LU R250, [R1+0x17c] ;  /* 0x00017c0001fa7983 */ /* 0x000ee20000300800 */
[----:B------:R-:W-:Y:S01]  /*afe0*/  IMAD.WIDE R162, R5, 0x4, R162 ;  /* 0x0000000405a27825 */ /* 0x000fe200078e02a2 */
[----:B------:R-:W-:Y:S01]  /*aff0*/  BAR.SYNC.DEFER_BLOCKING 0x0 ;  /* 0x0000000000007b1d */ /* 0x000fe20000010000 */
[----:B----4-:R-:W-:-:S05]  /*b000*/  ISETP.NE.U32.AND P6, PT, R249, RZ, PT ;  /* 0x000000fff900720c */ /* 0x010fca0003fc5070 */
[----:B------:R-:W4:Y:S01]  /*b010*/  LDL.LU R249, [R1+0x180] ;  /* 0x0001800001f97983 */ /* 0x000f220000300800 */
[----:B------:R-:W-:-:S04]  /*b020*/  IMAD.WIDE R164, R5, 0x4, R164 ;  /* 0x0000000405a47825 */ /* 0x000fc800078e02a4 */
[----:B------:R-:W-:Y:S01]  /*b030*/  IMAD.WIDE R166, R5, 0x4, R166 ;  /* 0x0000000405a67825 */ /* 0x000fe200078e02a6 */
[----:B------:R-:W-:Y:S01]  /*b040*/  @!PT LDS RZ, [RZ] ;  /* 0x00000000fffff984 */ /* 0x000fe20000000800 */
[----:B------:R-:W-:Y:S01]  /*b050*/  @!PT LDS RZ, [RZ] ;  /* 0x00000000fffff984 */ /* 0x000fe20000000800 */
[----:B------:R-:W-:Y:S01]  /*b060*/  @!PT LDS RZ, [RZ] ;  /* 0x00000000fffff984 */ /* 0x000fe20000000800 */
[----:B------:R1:W-:Y:S01]  /*b070*/  LDGSTS.E [R15+0x4c000], desc[UR16][R162.64], P5 ;  /* 0x4c000000a20f7fae */ /* 0x0003e2000a921850 */
[----:B--2---:R-:W-:-:S03]  /*b080*/  ISETP.NE.U32.AND P5, PT, R248, RZ, PT ;  /* 0x000000fff800720c */ /* 0x004fc60003fa5070 */
        /* <DEDUP_REMOVED lines=18> */
[----:B------:R-:W-:-:S04]  /*b1b0*/  IMAD.WIDE R178, R5, 0x4, R178 ;  /* 0x0000000405b27825 */ /* 0x000fc800078e02b2 */
[----:B------:R-:W-:-:S04]  /*b1c0*/  IMAD.WIDE R180, R5, 0x4, R180 ;  /* 0x0000000405b47825 */ /* 0x000fc800078e02b4 */
[----:B------:R-:W-:Y:S01]  /*b1d0*/  IMAD.WIDE R182, R5, 0x4, R182 ;  /* 0x0000000405b67825 */ /* 0x000fe200078e02b6 */
[----:B------:R-:W-:Y:S02]  /*b1e0*/  ISETP.NE.U32.AND P5, PT, R242, RZ, PT ;  /* 0x000000fff200720c */ /* 0x000fe40003fa5070 */
[----:B---3--:R-:W-:-:S11]  /*b1f0*/  ISETP.NE.U32.AND P6, PT, R245, RZ, PT ;  /* 0x000000fff500720c */ /* 0x008fd60003fc5070 */
[----:B------:R3:W-:Y:S01]  /*b200*/  LDGSTS.E [R18+0x4e000], desc[UR16][R174.64], P5 ;  /* 0x4e000000ae127fae */ /* 0x0007e2000a921850 */
[----:B------:R-:W-:-:S03]  /*b210*/  ISETP.NE.U32.AND P5, PT, R250, RZ, PT ;  /* 0x000000fffa00720c */ /* 0x000fc60003fa5070 */
[----:B------:R-:W3:Y:S04]  /*b220*/  LDL.LU R245, [R1+0x198] ;  /* 0x0001980001f57983 */ /* 0x000ee80000300800 */
[----:B------:R-:W3:Y:S04]  /*b230*/  LDL.LU R250, [R1+0x19c] ;  /* 0x00019c0001fa7983 */ /* 0x000ee80000300800 */
[----:B------:R1:W-:Y:S01]  /*b240*/  LDGSTS.E [R18+0x4e008], desc[UR16][R176.64], P6 ;  /* 0x4e008000b0127fae */ /* 0x0003e2000b121850 */
[----:B----4-:R-:W-:-:S03]  /*b250*/  ISETP.NE.U32.AND P6, PT, R249, RZ, PT ;  /* 0x000000fff900720c */ /* 0x010fc60003fc5070 */
[----:B------:R4:W-:Y:S04]  /*b260*/  LDGSTS.E [R19+0x4c000], desc[UR16][R178.64], P5 ;  /* 0x4c000000b2137fae */ /* 0x0009e8000a921850 */
[----:B------:R-:W4:Y:S06]  /*b270*/  LDL.LU R249, [R1+0x1a0] ;  /* 0x0001a00001f97983 */ /* 0x000f2c0000300800 */
        /* <DEDUP_REMOVED lines=20> */
[C---:B------:R-:W-:Y:S01]  /*b3c0*/  IMAD.WIDE R190, R5.reuse, 0x4, R190 ;  /* 0x0000000405be7825 */ /* 0x040fe200078e02be */
[----:B------:R1:W-:Y:S04]  /*b3d0*/  LDGSTS.E [R20+0x4c008], desc[UR16][R188.64], P6 ;  /* 0x4c008000bc147fae */ /* 0x0003e8000b121850 */
[----:B------:R1:W-:Y:S01]  /*b3e0*/  LDGSTS.E [R20+0x4e000], desc[UR16][R190.64], P5 ;  /* 0x4e000000be147fae */ /* 0x0003e2000a921850 */
[----:B------:R-:W-:-:S04]  /*b3f0*/  IMAD.WIDE R192, R5, 0x4, R192 ;  /* 0x0000000405c07825 */ /* 0x000fc800078e02c0 */
[----:B------:R-:W-:-:S04]  /*b400*/  IMAD.WIDE R194, R5, 0x4, R194 ;  /* 0x0000000405c27825 */ /* 0x000fc800078e02c2 */
[----:B------:R-:W-:-:S04]  /*b410*/  IMAD.WIDE R196, R5, 0x4, R196 ;  /* 0x0000000405c47825 */ /* 0x000fc800078e02c4 */
[----:B------:R-:W-:Y:S01]  /*b420*/  IMAD.WIDE R198, R5, 0x4, R198 ;  /* 0x0000000405c67825 */ /* 0x000fe200078e02c6 */
[----:B---3--:R-:W-:Y:S02]  /*b430*/  ISETP.NE.U32.AND P6, PT, R245, RZ, PT ;  /* 0x000000fff500720c */ /* 0x008fe40003fc5070 */
[----:B------:R-:W3:Y:S01]  /*b440*/  LDL.LU R245, [R1+0x1c4] ;  /* 0x0001c40001f57983 */ /* 0x000ee20000300800 */
[----:B------:R-:W-:-:S03]  /*b450*/  ISETP.NE.U32.AND P5, PT, R250, RZ, PT ;  /* 0x000000fffa00720c */ /* 0x000fc60003fa5070 */
[----:B------:R-:W3:Y:S07]  /*b460*/  LDL.LU R250, [R1+0x1c8] ;  /* 0x0001c80001fa7983 */ /* 0x000eee0000300800 */
        /* <DEDUP_REMOVED lines=28> */
[C---:B------:R-:W-:Y:S01]  /*b630*/  IMAD.WIDE R212, R5.reuse, 0x4, R212 ;  /* 0x0000000405d47825 */ /* 0x040fe200078e02d4 */
[----:B------:R1:W-:Y:S07]  /*b640*/  LDGSTS.E [R23+0x4c000], desc[UR16][R210.64], P5 ;  /* 0x4c000000d2177fae */ /* 0x0003ee000a921850 */
[----:B------:R1:W-:Y:S01]  /*b650*/  LDGSTS.E [R23+0x4c008], desc[UR16][R212.64], P6 ;  /* 0x4c008000d4177fae */ /* 0x0003e2000b121850 */
[----:B------:R-:W-:-:S04]  /*b660*/  IMAD.WIDE R214, R5, 0x4, R214 ;  /* 0x0000000405d67825 */ /* 0x000fc800078e02d6 */
[----:B------:R-:W-:-:S04]  /*b670*/  IMAD.WIDE R216, R5, 0x4, R216 ;  /* 0x0000000405d87825 */ /* 0x000fc800078e02d8 */
[----:B------:R-:W-:-:S04]  /*b680*/  IMAD.WIDE R218, R5, 0x4, R218 ;  /* 0x0000000405da7825 */ /* 0x000fc800078e02da */
[----:B------:R-:W-:Y:S01]  /*b690*/  IMAD.WIDE R220, R5, 0x4, R220 ;  /* 0x0000000405dc7825 */ /* 0x000fe200078e02dc */
[----:B---3--:R-:W-:Y:S02]  /*b6a0*/  ISETP.NE.U32.AND P5, PT, R245, RZ, PT ;  /* 0x000000fff500720c */ /* 0x008fe40003fa5070 */
[----:B------:R-:W-:Y:S02]  /*b6b0*/  ISETP.NE.U32.AND P6, PT, R250, RZ, PT ;  /* 0x000000fffa00720c */ /* 0x000fe40003fc5070 */
[----:B------:R-:W3:Y:S09]  /*b6c0*/  LDL.LU R250, [R1+0x1fc] ;  /* 0x0001fc0001fa7983 */ /* 0x000ef20000300800 */
[----:B------:R3:W-:Y:S04]  /*b6d0*/  LDGSTS.E [R23+0x4e000], desc[UR16][R214.64], P5 ;  /* 0x4e000000d6177fae */ /* 0x0007e8000a921850 */
[----:B------:R3:W-:Y:S01]  /*b6e0*/  LDGSTS.E [R23+0x4e008], desc[UR16][R216.64], P6 ;  /* 0x4e008000d8177fae */ /* 0x0007e2000b121850 */
[----:B----4-:R-:W-:-:S03]  /*b6f0*/  ISETP.NE.U32.AND P5, PT, R249, RZ, PT ;  /* 0x000000fff900720c */ /* 0x010fc60003fa5070 */
[----:B------:R-:W4:Y:S10]  /*b700*/  LDL.LU R249, [R1+0x1f0] ;  /* 0x0001f00001f97983 */ /* 0x000f340000300800 */
        /* <DEDUP_REMOVED lines=10> */
[----:B-1----:R-:W-:-:S03]  /*b7b0*/  IMAD.WIDE R224, R5, 0x4, R224 ;  /* 0x0000000405e07825 */ /* 0x002fc600078e02e0 */
[----:B------:R1:W-:Y:S01]  /*b7c0*/  LDGSTS.E [R24+0x4e000], desc[UR16][R222.64], P5 ;  /* 0x4e000000de187fae */ /* 0x0003e2000a921850 */
[----:B------:R-:W-:-:S03]  /*b7d0*/  IMAD.WIDE R30, R6, 0x4, R30 ;  /* 0x00000004061e7825 */ /* 0x000fc600078e021e */
        /* <DEDUP_REMOVED lines=243> */
[----:B------:R-:W-:-:S11]  /*c710*/  ISETP.NE.U32.AND P6, PT, R250, RZ, PT ;  /* 0x000000fffa00720c */ /* 0x000fd60003fc5070 */
[----:B------:R3:W-:Y:S04]  /*c720*/  LDGSTS.E [R23+0x52000], desc[UR16][R214.64], P5 ;  /* 0x52000000d6177fae */ /* 0x0007e8000a921850 */
[----:B------:R3:W-:Y:S01]  /*c730*/  LDGSTS.E [R23+0x52008], desc[UR16][R216.64], P6 ;  /* 0x52008000d8177fae */ /* 0x0007e2000b121850 */
[----:B----4-:R-:W-:-:S13]  /*c740*/  ISETP.NE.U32.AND P5, PT, R249, RZ, PT ;  /* 0x000000fff900720c */ /* 0x010fda0003fa5070 */
[----:B------:R4:W-:Y:S01]  /*c750*/  LDGSTS.E [R24+0x50000], desc[UR16][R218.64], P5 ;  /* 0x50000000da187fae */ /* 0x0009e2000a921850 */
[----:B--2---:R-:W-:-:S13]  /*c760*/  ISETP.NE.U32.AND P6, PT, R248, RZ, PT ;  /* 0x000000fff800720c */ /* 0x004fda0003fc5070 */
[----:B------:R2:W-:Y:S01]  /*c770*/  LDGSTS.E [R24+0x50008], desc[UR16][R220.64], P6 ;  /* 0x50008000dc187fae */ /* 0x0005e2000b121850 */
[----:B------:R-:W-:-:S03]  /*c780*/  ISETP.NE.U32.AND P6, PT, R252, RZ, PT ;  /* 0x000000fffc00720c */ /* 0x000fc60003fc5070 */
[----:B------:R-:W3:Y:S04]  /*c790*/  LDL.LU R252, [R1+0x3b4] ;  /* 0x0003b40001fc7983 */ /* 0x000ee80000300800 */
[----:B------:R-:W4:Y:S04]  /*c7a0*/  LDL.LU R246, [R1+0x3ac] ;  /* 0x0003ac0001f67983 */ /* 0x000f280000300800 */
[----:B------:R-:W2:Y:S04]  /*c7b0*/  LDL.LU R242, [R1+0x3b0] ;  /* 0x0003b00001f27983 */ /* 0x000ea80000300800 */
[----:B------:R-:W2:Y:S04]  /*c7c0*/  LDL.LU R245, [R1+0x3b8] ;  /* 0x0003b80001f57983 */ /* 0x000ea80000300800 */
[----:B------:R-:W2:Y:S04]  /*c7d0*/  LDL.LU R250, [R1+0x3bc] ;  /* 0x0003bc0001fa7983 */ /* 0x000ea80000300800 */
[----:B------:R-:W2:Y:S01]  /*c7e0*/  LDL.LU R249, [R1+0x3c0] ;  /* 0x0003c00001f97983 */ /* 0x000ea20000300800 */
[----:B------:R-:W-:-:S03]  /*c7f0*/  ISETP.NE.U32.AND P5, PT, R251, RZ, PT ;  /* 0x000000fffb00720c */ /* 0x000fc60003fa5070 */
[----:B------:R-:W2:Y:S04]  /*c800*/  LDL.LU R248, [R1+0x3c4] ;  /* 0x0003c40001f87983 */ /* 0x000ea80000300800 */
[----:B------:R-:W2:Y:S01]  /*c810*/  LDL.LU R251, [R1+0x3c8] ;  /* 0x0003c80001fb7983 */ /* 0x000ea20000300800 */
[----:B-1----:R-:W-:-:S04]  /*c820*/  IMAD.WIDE R222, R5, 0x4, R222 ;  /* 0x0000000405de7825 */ /* 0x002fc800078e02de */
[----:B------:R-:W-:Y:S01]  /*c830*/  IMAD.WIDE R224, R5, 0x4, R224 ;  /* 0x0000000405e07825 */ /* 0x000fe200078e02e0 */
[----:B------:R1:W-:Y:S04]  /*c840*/  LDGSTS.E [R24+0x52000], desc[UR16][R222.64], P5 ;  /* 0x52000000de187fae */ /* 0x0003e8000a921850 */
        /* <DEDUP_REMOVED lines=129> */
[----:B------:R1:W-:Y:S01]  /*d060*/  LDGSTS.E [R28+0x23f00], desc[UR16][R50.64], P2 ;  /* 0x23f00000321c7fae */ /* 0x0003e20009121850 */
[----:B---3--:R-:W-:-:S03]  /*d070*/  ISETP.NE.U32.AND P6, PT, R252, RZ, PT ;  /* 0x000000fffc00720c */ /* 0x008fc60003fc5070 */
[----:B------:R-:W3:Y:S04]  /*d080*/  LDL.LU R252, [R1+0x3cc] ;  /* 0x0003cc0001fc7983 */ /* 0x000ee80000300800 */
[----:B------:R-:W0:Y:S01]  /*d090*/  LDGDEPBAR ;  /* 0x00000000000079af */ /* 0x000e220000000000 */
[----:B----4-:R-:W-:-:S03]  /*d0a0*/  ISETP.NE.U32.AND P5, PT, R246, RZ, PT ;  /* 0x000000fff600720c */ /* 0x010fc60003fa5070 */
[----:B------:R-:W4:Y:S01]  /*d0b0*/  LDL.LU R247, [R1+0x3d0] ;  /* 0x0003d00001f77983 */ /* 0x000f220000300800 */
[C---:B------:R-:W-:Y:S01]  /*d0c0*/  IMAD.WIDE R162, R5.reuse, 0x4, R162 ;  /* 0x0000000405a27825 */ /* 0x040fe200078e02a2 */
[----:B------:R-:W-:Y:S03]  /*d0d0*/  BAR.SYNC.DEFER_BLOCKING 0x0 ;  /* 0x0000000000007b1d */ /* 0x000fe60000010000 */
[----:B------:R-:W-:-:S03]  /*d0e0*/  IMAD.WIDE R164, R5, 0x4, R164 ;  /* 0x0000000405a47825 */ /* 0x000fc600078e02a4 */
        /* <DEDUP_REMOVED lines=8> */
[----:B------:R2:W-:Y:S01]  /*d170*/  LDGSTS.E [R15+0x54008], desc[UR16][R164.64], P5 ;  /* 0x54008000a40f7fae */ /* 0x0005e2000a921850 */
[----:B------:R-:W-:-:S03]  /*d180*/  ISETP.NE.U32.AND P5, PT, R245, RZ, PT ;  /* 0x000000fff500720c */ /* 0x000fc60003fa5070 */
[----:B------:R-:W2:Y:S06]  /*d190*/  LDL.LU R245, [R1+0x3d8] ;  /* 0x0003d80001f57983 */ /* 0x000eac0000300800 */
        /* <DEDUP_REMOVED lines=10> */
[----:B------:R-:W-:Y:S01]  /*d240*/  LDGSTS.E [R18+0x54008], desc[UR16][R172.64], P5 ;  /* 0x54008000ac127fae */ /* 0x000fe2000a921850 */
[----:B------:R-:W-:-:S03]  /*d250*/  ISETP.NE.U32.AND P5, PT, R251, RZ, PT ;  /* 0x000000fffb00720c */ /* 0x000fc60003fa5070 */
[----:B------:R-:W2:Y:S04]  /*d260*/  LDL.LU R248, [R1+0x3e4] ;  /* 0x0003e40001f87983 */ /* 0x000ea80000300800 */
[----:B------:R-:W2:Y:S01]  /*d270*/  LDL.LU R251, [R1+0x3e8] ;  /* 0x0003e80001fb7983 */ /* 0x000ea20000300800 */
[----:B------:R-:W-:-:S05]  /*d280*/  IMAD.WIDE R174, R5, 0x4, R174 ;  /* 0x0000000405ae7825 */ /* 0x000fca00078e02ae */
[----:B------:R-:W-:Y:S01]  /*d290*/  LDGSTS.E [R18+0x56000], desc[UR16][R174.64], P6 ;  /* 0x56000000ae127fae */ /* 0x000fe2000b121850 */
[----:B---3--:R-:W-:-:S03]  /*d2a0*/  ISETP.NE.U32.AND P6, PT, R252, RZ, PT ;  /* 0x000000fffc00720c */ /* 0x008fc60003fc5070 */
[----:B------:R-:W3:Y:S04]  /*d2b0*/  LDL.LU R252, [R1+0x3ec] ;  /* 0x0003ec0001fc7983 */ /* 0x000ee80000300800 */
[----:B------:R-:W3:Y:S04]  /*d2c0*/  LDL.LU R244, [R1+0x3f0] ;  /* 0x0003f00001f47983 */ /* 0x000ee80000300800 */
[----:B------:R-:W3:Y:S01]  /*d2d0*/  LDL.LU R243, [R1+0x3f4] ;  /* 0x0003f40001f37983 */ /* 0x000ee20000300800 */
[----:B------:R-:W-:-:S03]  /*d2e0*/  IMAD.WIDE R176, R5, 0x4, R176 ;  /* 0x0000000405b07825 */ /* 0x000fc600078e02b0 */
[----:B------:R-:W3:Y:S04]  /*d2f0*/  LDL.LU R242, [R1+0x3f8] ;  /* 0x0003f80001f27983 */ /* 0x000ee80000300800 */
[----:B------:R-:W-:Y:S01]  /*d300*/  LDGSTS.E [R18+0x56008], desc[UR16][R176.64], P5 ;  /* 0x56008000b0127fae */ /* 0x000fe2000a921850 */
[----:B----4-:R-:W-:-:S03]  /*d310*/  ISETP.NE.U32.AND P5, PT, R247, RZ, PT ;  /* 0x000000fff700720c */ /* 0x010fc60003fa5070 */
[----:B------:R-:W4:Y:S01]  /*d320*/  LDL.LU R247, [R1+0x3fc] ;  /* 0x0003fc0001f77983 */ /* 0x000f220000300800 */
[----:B------:R-:W-:-:S04]  /*d330*/  IMAD.WIDE R178, R5, 0x4, R178 ;  /* 0x0000000405b27825 */ /* 0x000fc800078e02b2 */
[----:B------:R-:W-:Y:S01]  /*d340*/  IMAD.WIDE R180, R5, 0x4, R180 ;  /* 0x0000000405b47825 */ /* 0x000fe200078e02b4 */
[----:B------:R-:W-:Y:S01]  /*d350*/  LDGSTS.E [R19+0x54000], desc[UR16][R178.64], P6 ;  /* 0x54000000b2137fae */ /* 0x000fe2000b121850 */
[----:B------:R-:W-:-:S03]  /*d360*/  ISETP.NE.U32.AND P6, PT, R246, RZ, PT ;  /* 0x000000fff600720c */ /* 0x000fc60003fc5070 */
[----:B------:R-:W-:Y:S04]  /*d370*/  LDGSTS.E [R19+0x54008], desc[UR16][R180.64], P5 ;  /* 0x54008000b4137fae */ /* 0x000fe8000a921850 */
[----:B------:R-:W4:Y:S01]  /*d380*/  LDL.LU R246, [R1+0x400] ;  /* 0x0004000001f67983 */ /* 0x000f220000300800 */
[----:B------:R-:W-:-:S04]  /*d390*/  IMAD.WIDE R182, R5, 0x4, R182 ;  /* 0x0000000405b67825 */ /* 0x000fc800078e02b6 */
[----:B------:R-:W-:Y:S01]  /*d3a0*/  IMAD.WIDE R184, R5, 0x4, R184 ;  /* 0x0000000405b87825 */ /* 0x000fe200078e02b8 */
[----:B------:R-:W-:Y:S01]  /*d3b0*/  LDGSTS.E [R19+0x56000], desc[UR16][R182.64], P6 ;  /* 0x56000000b6137fae */ /* 0x000fe2000b121850 */
[----:B--2---:R-:W-:-:S03]  /*d3c0*/  ISETP.NE.U32.AND P5, PT, R245, RZ, PT ;  /* 0x000000fff500720c */ /* 0x004fc60003fa5070 */
[----:B------:R-:W2:Y:S01]  /*d3d0*/  LDL.LU R245, [R1+0x404] ;  /* 0x0004040001f57983 */ /* 0x000ea20000300800 */
[----:B------:R-:W-:-:S09]  /*d3e0*/  IMAD.WIDE R186, R5, 0x4, R186 ;  /* 0x0000000405ba7825 */ /* 0x000fd200078e02ba */
[----:B------:R-:W-:Y:S01]  /*d3f0*/  LDGSTS.E [R19+0x56008], desc[UR16][R184.64], P5 ;  /* 0x56008000b8137fae */ /* 0x000fe2000a921850 */
[----:B------:R-:W-:-:S03]  /*d400*/  ISETP.NE.U32.AND P6, PT, R250, RZ, PT ;  /* 0x000000fffa00720c */ /* 0x000fc60003fc5070 */
[----:B------:R-:W2:Y:S01]  /*d410*/  LDL.LU R250, [R1+0x408] ;  /* 0x0004080001fa7983 */ /* 0x000ea20000300800 */
[----:B------:R-:W-:-:S03]  /*d420*/  ISETP.NE.U32.AND P5, PT, R249, RZ, PT ;  /* 0x000000fff900720c */ /* 0x000fc60003fa5070 */
[----:B------:R-:W2:Y:S01]  /*d430*/  LDL.LU R249, [R1+0x40c] ;  /* 0x00040c0001f97983 */ /* 0x000ea20000300800 */
[----:B------:R-:W-:-:S05]  /*d440*/  IMAD.WIDE R188, R5, 0x4, R188 ;  /* 0x0000000405bc7825 */ /* 0x000fca00078e02bc */
[----:B------:R-:W-:Y:S04]  /*d450*/  LDGSTS.E [R20+0x54000], desc[UR16][R186.64], P6 ;  /* 0x54000000ba147fae */ /* 0x000fe8000b121850 */
[----:B------:R-:W-:Y:S01]  /*d460*/  LDGSTS.E [R20+0x54008], desc[UR16][R188.64], P5 ;  /* 0x54008000bc147fae */ /* 0x000fe2000a921850 */
[----:B------:R-:W-:-:S03]  /*d470*/  ISETP.NE.U32.AND P6, PT, R248, RZ, PT ;  /* 0x000000fff800720c */ /* 0x000fc60003fc5070 */
[----:B------:R-:W2:Y:S01]  /*d480*/  LDL.LU R248, [R1+0x410] ;  /* 0x0004100001f87983 */ /* 0x000ea20000300800 */
[----:B------:R-:W-:-:S03]  /*d490*/  ISETP.NE.U32.AND P5, PT, R251, RZ, PT ;  /* 0x000000fffb00720c */ /* 0x000fc60003fa5070 */
[----:B------:R-:W2:Y:S01]  /*d4a0*/  LDL.LU R251, [R1+0x418] ;  /* 0x0004180001fb7983 */ /* 0x000ea20000300800 */
[----:B------:R-:W-:-:S05]  /*d4b0*/  IMAD.WIDE R190, R5, 0x4, R190 ;  /* 0x0000000405be7825 */ /* 0x000fca00078e02be */
[----:B------:R-:W-:Y:S01]  /*d4c0*/  LDGSTS.E [R20+0x56000], desc[UR16][R190.64], P6 ;  /* 0x56000000be147fae */ /* 0x000fe2000b121850 */
[----:B---3--:R-:W-:-:S03]  /*d4d0*/  ISETP.NE.U32.AND P6, PT, R252, RZ, PT ;  /* 0x000000fffc00720c */ /* 0x008fc60003fc5070 */
[----:B------:R-:W3:Y:S01]  /*d4e0*/  LDL.LU R252, [R1+0x41c] ;  /* 0x00041c0001fc7983 */ /* 0x000ee20000300800 */
[----:B------:R-:W-:-:S04]  /*d4f0*/  IMAD.WIDE R192, R5, 0x4, R192 ;  /* 0x0000000405c07825 */ /* 0x000fc800078e02c0 */
[----:B------:R-:W-:Y:S01]  /*d500*/  IMAD.WIDE R194, R5, 0x4, R194 ;  /* 0x0000000405c27825 */ /* 0x000fe200078e02c2 */
[----:B------:R-:W-:Y:S01]  /*d510*/  LDGSTS.E [R20+0x56008], desc[UR16][R192.64], P5 ;  /* 0x56008000c0147fae */ /* 0x000fe2000a921850 */
[----:B------:R-:W-:-:S03]  /*d520*/  ISETP.NE.U32.AND P5, PT, R244, RZ, PT ;  /* 0x000000fff400720c */ /* 0x000fc60003fa5070 */
[----:B------:R-:W-:Y:S01]  /*d530*/  LDGSTS.E [R21+0x54000], desc[UR16][R194.64], P6 ;  /* 0x54000000c2157fae */ /* 0x000fe2000b121850 */
[----:B------:R-:W-:Y:S01]  /*d540*/  ISETP.NE.U32.AND P6, PT, R243, RZ, PT ;  /* 0x000000fff300720c */ /* 0x000fe20003fc5070 */
[----:B------:R-:W-:-:S04]  /*d550*/  IMAD.WIDE R196, R5, 0x4, R196 ;  /* 0x0000000405c47825 */ /* 0x000fc800078e02c4 */
[----:B------:R-:W-:-:S04]  /*d560*/  IMAD.WIDE R198, R5, 0x4, R198 ;  /* 0x0000000405c67825 */ /* 0x000fc800078e02c6 */
[----:B------:R-:W-:Y:S01]  /*d570*/  LDGSTS.E [R21+0x54008], desc[UR16][R196.64], P5 ;  /* 0x54008000c4157fae */ /* 0x000fe2000a921850 */
[----:B------:R-:W-:-:S03]  /*d580*/  ISETP.NE.U32.AND P5, PT, R242, RZ, PT ;  /* 0x000000fff200720c */ /* 0x000fc60003fa5070 */
[----:B------:R-:W-:Y:S01]  /*d590*/  LDGSTS.E [R21+0x56000], desc[UR16][R198.64], P6 ;  /* 0x56000000c6157fae */ /* 0x000fe2000b121850 */
[----:B----4-:R-:W-:Y:S01]  /*d5a0*/  ISETP.NE.U32.AND P6, PT, R247, RZ, PT ;  /* 0x000000fff700720c */ /* 0x010fe20003fc5070 */
[----:B------:R-:W-:-:S04]  /*d5b0*/  IMAD.WIDE R200, R5, 0x4, R200 ;  /* 0x0000000405c87825 */ /* 0x000fc800078e02c8 */
[----:B------:R-:W-:-:S04]  /*d5c0*/  IMAD.WIDE R202, R5, 0x4, R202 ;  /* 0x0000000405ca7825 */ /* 0x000fc800078e02ca */
[----:B------:R-:W-:Y:S01]  /*d5d0*/  LDGSTS.E [R21+0x56008], desc[UR16][R200.64], P5 ;  /* 0x56008000c8157fae */ /* 0x000fe2000a921850 */
[----:B------:R-:W-:-:S03]  /*d5e0*/  ISETP.NE.U32.AND P5, PT, R246, RZ, PT ;  /* 0x000000fff600720c */ /* 0x000fc60003fa5070 */
[----:B------:R-:W-:Y:S01]  /*d5f0*/  LDGSTS.E [R22+0x54000], desc[UR16][R202.64], P6 ;  /* 0x54000000ca167fae */ /* 0x000fe2000b121850 */
[----:B--2---:R-:W-:Y:S01]  /*d600*/  ISETP.NE.U32.AND P6, PT, R245, RZ, PT ;  /* 0x000000fff500720c */ /* 0x004fe20003fc5070 */
[----:B------:R-:W-:-:S04]  /*d610*/  IMAD.WIDE R204, R5, 0x4, R204 ;  /* 0x0000000405cc7825 */ /* 0x000fc800078e02cc */
[----:B------:R-:W-:-:S04]  /*d620*/  IMAD.WIDE R206, R5, 0x4, R206 ;  /* 0x0000000405ce7825 */ /* 0x000fc800078e02ce */
[----:B------:R-:W-:Y:S04]  /*d630*/  LDGSTS.E [R22+0x54008], desc[UR16][R204.64], P5 ;  /* 0x54008000cc167fae */ /* 0x000fe8000a921850 */
[----:B------:R-:W-:Y:S01]  /*d640*/  LDGSTS.E [R22+0x56000], desc[UR16][R206.64], P6 ;  /* 0x56000000ce167fae */ /* 0x000fe2000b121850 */
[----:B------:R-:W-:Y:S02]  /*d650*/  ISETP.NE.U32.AND P5, PT, R250, RZ, PT ;  /* 0x000000fffa00720c */ /* 0x000fe40003fa5070 */
[----:B------:R-:W-:Y:S01]  /*d660*/  ISETP.NE.U32.AND P6, PT, R249, RZ, PT ;  /* 0x000000fff900720c */ /* 0x000fe20003fc5070 */
[----:B------:R-:W-:-:S04]  /*d670*/  IMAD.WIDE R208, R5, 0x4, R208 ;  /* 0x0000000405d07825 */ /* 0x000fc800078e02d0 */
[----:B------:R-:W-:-:S06]  /*d680*/  IMAD.WIDE R210, R5, 0x4, R210 ;  /* 0x0000000405d27825 */ /* 0x000fcc00078e02d2 */
        /* <DEDUP_REMOVED lines=8> */
[----:B------:R-:W-:Y:S01]  /*d710*/  ISETP.NE.U32.AND P6, PT, R156, RZ, PT ;  /* 0x000000ff9c00720c */ /* 0x000fe20003fc5070 */
[C---:B------:R-:W-:Y:S01]  /*d720*/  IMAD.WIDE R216, R5.reuse, 0x4, R216 ;  /* 0x0000000405d87825 */ /* 0x040fe200078e02d8 */
[----:B------:R-:W-:Y:S01]  /*d730*/  ISETP.NE.U32.AND P4, PT, R2, RZ, PT ;  /* 0x000000ff0200720c */ /* 0x000fe20003f85070 */
[----:B------:R-:W2:Y:S02]  /*d740*/  LDL.LU R156, [R1+0x4a8] ;  /* 0x0004a800019c7983 */ /* 0x000ea40000300800 */
[----:B------:R-:W-:-:S02]  /*d750*/  IMAD.WIDE R218, R5, 0x4, R218 ;  /* 0x0000000405da7825 */ /* 0x000fc400078e02da */
[----:B------:R-:W2:Y:S02]  /*d760*/  LDL.LU R2, [R1+0x4a4] ;  /* 0x0004a40001027983 */ /* 0x000ea40000300800 */
[----:B------:R-:W-:-:S04]  /*d770*/  IMAD.WIDE R220, R5, 0x4, R220 ;  /* 0x0000000405dc7825 */ /* 0x000fc800078e02dc */
[----:B-1----:R-:W-:-:S04]  /*d780*/  IMAD.WIDE R222, R5, 0x4, R222 ;  /* 0x0000000405de7825 */ /* 0x002fc800078e02de */
[----:B------:R-:W-:-:S04]  /*d790*/  IMAD.WIDE R224, R5, 0x4, R224 ;  /* 0x0000000405e07825 */ /* 0x000fc800078e02e0 */
        /* <DEDUP_REMOVED lines=32> */
[----:B------:R-:W-:Y:S01]  /*d9a0*/  IMAD.WIDE R158, R6, 0x4, R158 ;  /* 0x00000004069e7825 */ /* 0x000fe200078e029e */
[----:B---3--:R-:W-:-:S13]  /*d9b0*/  ISETP.NE.U32.AND P5, PT, R252, RZ, PT ;  /* 0x000000fffc00720c */ /* 0x008fda0003fa5070 */
[----:B------:R-:W-:Y:S01]  /*d9c0*/  LDGSTS.E [R23+0x56008], desc[UR16][R216.64], P5 ;  /* 0x56008000d8177fae */ /* 0x000fe2000a921850 */
[----:B------:R-:W-:-:S03]  /*d9d0*/  ISETP.NE.U32.AND P5, PT, R14, RZ, PT ;  /* 0x000000ff0e00720c */ /* 0x000fc60003fa5070 */
[----:B------:R-:W-:Y:S01]  /*d9e0*/  LDGSTS.E [R24+0x54000], desc[UR16][R218.64], P6 ;  /* 0x54000000da187fae */ /* 0x000fe2000b121850 */
[----:B------:R-:W-:-:S03]  /*d9f0*/  ISETP.NE.U32.AND P6, PT, R157, RZ, PT ;  /* 0x000000ff9d00720c */ /* 0x000fc60003fc5070 */
[----:B------:R-:W-:Y:S01]  /*da00*/  LDGSTS.E [R24+0x54008], desc[UR16][R220.64], P4 ;  /* 0x54008000dc187fae */ /* 0x000fe2000a121850 */
[----:B------:R-:W-:-:S04]  /*da10*/  IMAD.WIDE R106, R6, 0x4, R106 ;  /* 0x00000004066a7825 */ /* 0x000fc800078e026a */
[C---:B------:R-:W-:Y:S01]  /*da20*/  IMAD.WIDE R118, R6.reuse, 0x4, R118 ;  /* 0x0000000406767825 */ /* 0x040fe200078e0276 */
[----:B------:R-:W-:Y:S04]  /*da30*/  LDGSTS.E [R24+0x56000], desc[UR16][R222.64], P5 ;  /* 0x56000000de187fae */ /* 0x000fe8000a921850 */
[----:B------:R-:W-:Y:S04]  /*da40*/  LDGSTS.E [R24+0x56008], desc[UR16][R224.64], P6 ;  /* 0x56008000e0187fae */ /* 0x000fe8000b121850 */
[----:B------:R-:W0:Y:S04]  /*da50*/  LDGDEPBAR ;  /* 0x00000000000079af */ /* 0x000e280000000000 */
        /* <DEDUP_REMOVED lines=27> */
[----:B------:R-:W-:-:S03]  /*dc10*/  IMAD.WIDE R120, R6, 0x4, R120 ;  /* 0x0000000406787825 */ /* 0x000fc600078e0278 */
        /* <DEDUP_REMOVED lines=66> */
[----:B------:R-:W-:-:S02]  /*e040*/  LOP3.LUT R252, R0, 0x20, RZ, 0xfc, !PT ;  /* 0x0000002000fc7812 */ /* 0x000fc400078efcff */
[----:B------:R-:W-:Y:S01]  /*e050*/  ISETP.NE.U32.AND P6, PT, R235, RZ, PT ;  /* 0x000000ffeb00720c */ /* 0x000fe20003fc5070 */
[----:B------:R-:W-:Y:S01]  /*e060*/  IMAD.WIDE R162, R5, 0x4, R162 ;  /* 0x0000000405a27825 */ /* 0x000fe200078e02a2 */
[----:B------:R-:W-:Y:S01]  /*e070*/  BAR.SYNC.DEFER_BLOCKING 0x0 ;  /* 0x0000000000007b1d */ /* 0x000fe20000010000 */
[----:B------:R-:W-:-:S04]  /*e080*/  ISETP.GE.AND P1, PT, R252, UR4, PT ;  /* 0x00000004fc007c0c */ /* 0x000fc8000bf26270 */
[----:B------:R-:W-:Y:S01]  /*e090*/  SEL R17, RZ, 0x4, P1 ;  /* 0x00000004ff117807 */ /* 0x000fe20000800000 */
[----:B------:R-:W-:Y:S01]  /*e0a0*/  IMAD.WIDE R164, R5, 0x4, R164 ;  /* 0x0000000405a47825 */ /* 0x000fe200078e02a4 */
[----:B------:R-:W-:Y:S01]  /*e0b0*/  LOP3.LUT R251, R0, 0x22, RZ, 0xfc, !PT ;  /* 0x0000002200fb7812 */ /* 0x000fe200078efcff */
[----:B------:R-:W5:Y:S01]  /*e0c0*/  LDL.LU R14, [R1+0x4a0] ;  /* 0x0004a000010e7983 */ /* 0x000f620000300800 */
[----:B------:R-:W-:Y:S01]  /*e0d0*/  SEL R17, R17, RZ, P0 ;  /* 0x000000ff11117207 */ /* 0x000fe20000000000 */
[----:B------:R-:W-:Y:S02]  /*e0e0*/  IMAD.WIDE R166, R5, 0x4, R166 ;  /* 0x0000000405a67825 */ /* 0x000fe400078e02a6 */
[----:B------:R-:W-:Y:S01]  /*e0f0*/  @!PT LDS RZ, [RZ] ;  /* 0x00000000fffff984 */ /* 0x000fe20000000800 */
[----:B------:R-:W-:Y:S01]  /*e100*/  @!PT LDS RZ, [RZ] ;  /* 0x00000000fffff984 */ /* 0x000fe20000000800 */
[----:B------:R-:W-:Y:S01]  /*e110*/  @!PT LDS RZ, [RZ] ;  /* 0x00000000fffff984 */ /* 0x000fe20000000800 */
[----:B------:R-:W-:Y:S01]  /*e120*/  LDGSTS.E [R15+0x58000], desc[UR16][R162.64], P6 ;  /* 0x58000000a20f7fae */ /* 0x000fe2000b121850 */
[----:B------:R-:W-:Y:S02]  /*e130*/  ISETP.NE.U32.AND P6, PT, R234, RZ, PT ;  /* 0x000000ffea00720c */ /* 0x000fe40003fc5070 */
[----:B------:R-:W-:Y:S01]  /*e140*/  ISETP.NE.U32.AND P1, PT, R17, RZ, PT ;  /* 0x000000ff1100720c */ /* 0x000fe20003f25070 */
[----:B------:R-:W-:Y:S01]  /*e150*/  IMAD.WIDE R168, R5, 0x4, R168 ;  /* 0x0000000405a87825 */ /* 0x000fe200078e02a8 */
[----:B------:R-:W-:Y:S01]  /*e160*/  LOP3.LUT R252, R0, 0x4, RZ, 0xfc, !PT ;  /* 0x0000000400fc7812 */ /* 0x000fe200078efcff */
[----:B------:R-:W5:Y:S08]  /*e170*/  LDL.LU R157, [R1+0x49c] ;  /* 0x00049c00019d7983 */ /* 0x000f700000300800 */
[----:B------:R-:W-:Y:S04]  /*e180*/  LDGSTS.E [R15+0x58008], desc[UR16][R164.64], P6 ;  /* 0x58008000a40f7fae */ /* 0x000fe8000b121850 */
[----:B------:R-:W-:Y:S01]  /*e190*/  LDGSTS.E [R15+0x5a000], desc[UR16][R166.64], P1 ;  /* 0x5a000000a60f7fae */ /* 0x000fe20008921850 */
[----:B------:R-:W-:-:S04]  /*e1a0*/  ISETP.GE.AND P1, PT, R251, UR4, PT ;  /* 0x00000004fb007c0c */ /* 0x000fc8000bf26270 */
[----:B------:R-:W-:Y:S02]  /*e1b0*/  SEL R17, RZ, 0x4, P1 ;  /* 0x00000004ff117807 */ /* 0x000fe40000800000 */
[----:B------:R-:W-:Y:S02]  /*e1c0*/  ISETP.GE.AND P1, PT, R252, UR4, PT ;  /* 0x00000004fc007c0c */ /* 0x000fe4000bf26270 */
[----:B------:R-:W-:-:S04]  /*e1d0*/  SEL R17, R17, RZ, P0 ;  /* 0x000000ff11117207 */ /* 0x000fc80000000000 */
[----:B------:R-:W-:Y:S02]  /*e1e0*/  ISETP.NE.U32.AND P2, PT, R17, RZ, PT ;  /* 0x000000ff1100720c */ /* 0x000fe40003f45070 */
[----:B------:R-:W-:-:S04]  /*e1f0*/  SEL R17, RZ, 0x4, P1 ;  /* 0x00000004ff117807 */ /* 0x000fc80000800000 */
[----:B------:R-:W-:-:S04]  /*e200*/  SEL R17, R17, RZ, P0 ;  /* 0x000000ff11117207 */ /* 0x000fc80000000000 */
[----:B------:R-:W-:Y:S01]  /*e210*/  ISETP.NE.U32.AND P1, PT, R17, RZ, PT ;  /* 0x000000ff1100720c */ /* 0x000fe20003f25070 */
[----:B------:R-:W-:Y:S01]  /*e220*/  IMAD.WIDE R170, R5, 0x4, R170 ;  /* 0x0000000405aa7825 */ /* 0x000fe200078e02aa */
[C---:B------:R-:W-:Y:S01]  /*e230*/  LOP3.LUT R251, R0.reuse, 0x6, RZ, 0xfc, !PT ;  /* 0x0000000600fb7812 */ /* 0x040fe200078efcff */
[----:B------:R1:W-:Y:S01]  /*e240*/  LDGSTS.E [R15+0x5a008], desc[UR16][R168.64], P2 ;  /* 0x5a008000a80f7fae */ /* 0x0003e20009121850 */
[----:B------:R-:W-:-:S09]  /*e250*/  LOP3.LUT R252, R0, 0x24, RZ, 0xfc, !PT ;  /* 0x0000002400fc7812 */ /* 0x000fd200078efcff */
[----:B------:R-:W-:Y:S01]  /*e260*/  LDGSTS.E [R18+0x58000], desc[UR16][R170.64], P1 ;  /* 0x58000000aa127fae */ /* 0x000fe20008921850 */
[----:B------:R-:W-:-:S04]  /*e270*/  ISETP.GE.AND P1, PT, R251, UR4, PT ;  /* 0x00000004fb007c0c */ /* 0x000fc8000bf26270 */
[----:B-1----:R-:W-:Y:S02]  /*e280*/  SEL R15, RZ, 0x4, P1 ;  /* 0x00000004ff0f7807 */ /* 0x002fe40000800000 */
[----:B------:R-:W-:Y:S02]  /*e290*/  ISETP.GE.AND P1, PT, R252, UR4, PT ;  /* 0x00000004fc007c0c */ /* 0x000fe4000bf26270 */
[----:B------:R-:W-:-:S04]  /*e2a0*/  SEL R15, R15, RZ, P0 ;  /* 0x000000ff0f0f7207 */ /* 0x000fc80000000000 */
[----:B------:R-:W-:Y:S02]  /*e2b0*/  ISETP.NE.U32.AND P2, PT, R15, RZ, PT ;  /* 0x000000ff0f00720c */ /* 0x000fe40003f45070 */
[----:B------:R-:W-:-:S04]  /*e2c0*/  SEL R15, RZ, 0x4, P1 ;  /* 0x00000004ff0f7807 */ /* 0x000fc80000800000 */
[----:B------:R-:W-:-:S04]  /*e2d0*/  SEL R15, R15, RZ, P0 ;  /* 0x000000ff0f0f7207 */ /* 0x000fc80000000000 */
[----:B------:R-:W-:Y:S01]  /*e2e0*/  ISETP.NE.U32.AND P1, PT, R15, RZ, PT ;  /* 0x000000ff0f00720c */ /* 0x000fe20003f25070 */
[----:B------:R-:W-:Y:S01]  /*e2f0*/  IMAD.WIDE R172, R5, 0x4, R172 ;  /* 0x0000000405ac7825 */ /* 0x000fe200078e02ac */
[----:B------:R-:W-:-:S03]  /*e300*/  LOP3.LUT R251, R0, 0x26, RZ, 0xfc, !PT ;  /* 0x0000002600fb7812 */ /* 0x000fc600078efcff */
[----:B------:R-:W-:Y:S01]  /*e310*/  IMAD.WIDE R174, R5, 0x4, R174 ;  /* 0x0000000405ae7825 */ /* 0x000fe200078e02ae */
[----:B------:R-:W-:Y:S01]  /*e320*/  LDGSTS.E [R18+0x58008], desc[UR16][R172.64], P2 ;  /* 0x58008000ac127fae */ /* 0x000fe20009121850 */
[----:B------:R-:W-:-:S06]  /*e330*/  LOP3.LUT R252, R0, 0x8, RZ, 0xfc, !PT ;  /* 0x0000000800fc7812 */ /* 0x000fcc00078efcff */
        /* <DEDUP_REMOVED lines=12> */
[----:B------:R1:W-:Y:S01]  /*e400*/  LDGSTS.E [R18+0x5a008], desc[UR16][R176.64], P2 ;  /* 0x5a008000b0127fae */ /* 0x0003e20009121850 */
        /* <DEDUP_REMOVED lines=19> */
[----:B------:R-:W-:Y:S02]  /*e540*/  SEL R15, R15, RZ, P0 ;  /* 0x000000ff0f0f7207 */ /* 0x000fe40000000000 */
[----:B------:R-:W-:Y:S02]  /*e550*/  LOP3.LUT R251, R0, 0xe, RZ, 0xfc, !PT ;  /* 0x0000000e00fb7812 */ /* 0x000fe400078efcff */
[----:B------:R-:W-:Y:S02]  /*e560*/  ISETP.NE.U32.AND P2, PT, R15, RZ, PT ;  /* 0x000000ff0f00720c */ /* 0x000fe40003f45070 */
[----:B------:R-:W-:-:S02]  /*e570*/  SEL R15, RZ, 0x4, P1 ;  /* 0x00000004ff0f7807 */ /* 0x000fc40000800000 */
[----:B------:R-:W-:Y:S02]  /*e580*/  ISETP.GE.AND P1, PT, R251, UR4, PT ;  /* 0x00000004fb007c0c */ /* 0x000fe4000bf26270 */
[----:B------:R-:W-:Y:S02]  /*e590*/  SEL R15, R15, RZ, P0 ;  /* 0x000000ff0f0f7207 */ /* 0x000fe40000000000 */
[----:B------:R-:W-:Y:S02]  /*e5a0*/  LOP3.LUT R252, R0, 0x2c, RZ, 0xfc, !PT ;  /* 0x0000002c00fc7812 */ /* 0x000fe400078efcff */
[----:B------:R-:W-:Y:S02]  /*e5b0*/  ISETP.NE.U32.AND P3, PT, R15, RZ, PT ;  /* 0x000000ff0f00720c */ /* 0x000fe40003f65070 */
[----:B------:R-:W-:Y:S02]  /*e5c0*/  SEL R15, RZ, 0x4, P1 ;  /* 0x00000004ff0f7807 */ /* 0x000fe40000800000 */
[----:B------:R-:W-:-:S02]  /*e5d0*/  ISETP.GE.AND P1, PT, R252, UR4, PT ;  /* 0x00000004fc007c0c */ /* 0x000fc4000bf26270 */
[----:B------:R-:W-:Y:S02]  /*e5e0*/  LOP3.LUT R252, R0, 0x2e, RZ, 0xfc, !PT ;  /* 0x0000002e00fc7812 */ /* 0x000fe400078efcff */
[----:B------:R-:W-:Y:S02]  /*e5f0*/  SEL R15, R15, RZ, P0 ;  /* 0x000000ff0f0f7207 */ /* 0x000fe40000000000 */
[----:B------:R-:W-:Y:S02]  /*e600*/  SEL R17, RZ, 0x4, P1 ;  /* 0x00000004ff117807 */ /* 0x000fe40000800000 */
[----:B------:R-:W-:Y:S02]  /*e610*/  ISETP.GE.AND P1, PT, R252, UR4, PT ;  /* 0x00000004fc007c0c */ /* 0x000fe4000bf26270 */
[----:B------:R-:W-:Y:S01]  /*e620*/  LOP3.LUT R252, R0, 0x10, RZ, 0xfc, !PT ;  /* 0x0000001000fc7812 */ /* 0x000fe200078efcff */
[----:B------:R-:W-:Y:S01]  /*e630*/  IMAD.WIDE R184, R5, 0x4, R184 ;  /* 0x0000000405b87825 */ /* 0x000fe200078e02b8 */
[----:B------:R-:W-:-:S02]  /*e640*/  ISETP.NE.U32.AND P6, PT, R15, RZ, PT ;  /* 0x000000ff0f00720c */ /* 0x000fc40003fc5070 */
[----:B------:R-:W-:Y:S02]  /*e650*/  SEL R17, R17, RZ, P0 ;  /* 0x000000ff11117207 */ /* 0x000fe40000000000 */
[----:B------:R-:W-:Y:S01]  /*e660*/  SEL R15, RZ, 0x4, P1 ;  /* 0x00000004ff0f7807 */ /* 0x000fe20000800000 */
[----:B------:R-:W-:Y:S01]  /*e670*/  LDGSTS.E [R19+0x5a008], desc[UR16][R184.64], P2 ;  /* 0x5a008000b8137fae */ /* 0x000fe20009121850 */
[----:B------:R-:W-:Y:S02]  /*e680*/  ISETP.GE.AND P1, PT, R252, UR4, PT ;  /* 0x00000004fc007c0c */ /* 0x000fe4000bf26270 */
[----:B------:R-:W-:Y:S02]  /*e690*/  LOP3.LUT R252, R0, 0x12, RZ, 0xfc, !PT ;  /* 0x0000001200fc7812 */ /* 0x000fe400078efcff */
[----:B------:R-:W-:Y:S02]  /*e6a0*/  ISETP.NE.U32.AND P5, PT, R17, RZ, PT ;  /* 0x000000ff1100720c */ /* 0x000fe40003fa5070 */
[----:B------:R-:W-:-:S02]  /*e6b0*/  SEL R15, R15, RZ, P0 ;  /* 0x000000ff0f0f7207 */ /* 0x000fc40000000000 */
[----:B------:R-:W-:Y:S01]  /*e6c0*/  SEL R17, RZ, 0x4, P1 ;  /* 0x00000004ff117807 */ /* 0x000fe20000800000 */
[----:B------:R-:W-:Y:S01]  /*e6d0*/  IMAD.WIDE R186, R5, 0x4, R186 ;  /* 0x0000000405ba7825 */ /* 0x000fe200078e02ba */
[----:B------:R-:W-:Y:S02]  /*e6e0*/  LOP3.LUT R155, R0, 0x30, RZ, 0xfc, !PT ;  /* 0x00000030009b7812 */ /* 0x000fe400078efcff */
[----:B------:R-:W-:Y:S02]  /*e6f0*/  ISETP.GE.AND P2, PT, R252, UR4, PT ;  /* 0x00000004fc007c0c */ /* 0x000fe4000bf46270 */
[----:B------:R-:W-:Y:S01]  /*e700*/  ISETP.NE.U32.AND P1, PT, R15, RZ, PT ;  /* 0x000000ff0f00720c */ /* 0x000fe20003f25070 */
[----:B------:R-:W-:Y:S01]  /*e710*/  LDGSTS.E [R20+0x58000], desc[UR16][R186.64], P3 ;  /* 0x58000000ba147fae */ /* 0x000fe20009921850 */
[----:B------:R-:W-:Y:S02]  /*e720*/  SEL R17, R17, RZ, P0 ;  /* 0x000000ff11117207 */ /* 0x000fe40000000000 */
[----:B------:R-:W-:-:S02]  /*e730*/  ISETP.GE.AND P4, PT, R155, UR4, PT ;  /* 0x000000049b007c0c */ /* 0x000fc4000bf86270 */
[----:B------:R-:W-:Y:S02]  /*e740*/  SEL R15, RZ, 0x4, P2 ;  /* 0x00000004ff0f7807 */ /* 0x000fe40001000000 */
[----:B------:R-:W-:Y:S02]  /*e750*/  LOP3.LUT R252, R0, 0x32, RZ, 0xfc, !PT ;  /* 0x0000003200fc7812 */ /* 0x000fe400078efcff */
[----:B------:R-:W-:Y:S02]  /*e760*/  ISETP.NE.U32.AND P3, PT, R17, RZ, PT ;  /* 0x000000ff1100720c */ /* 0x000fe40003f65070 */
[----:B------:R-:W-:Y:S02]  /*e770*/  SEL R17, RZ, 0x4, P4 ;  /* 0x00000004ff117807 */ /* 0x000fe40002000000 */
[----:B------:R-:W-:Y:S02]  /*e780*/  SEL R15, R15, RZ, P0 ;  /* 0x000000ff0f0f7207 */ /* 0x000fe40000000000 */
[----:B------:R-:W-:Y:S01]  /*e790*/  ISETP.GE.AND P4, PT, R252, UR4, PT ;  /* 0x00000004fc007c0c */ /* 0x000fe2000bf86270 */
[----:B------:R-:W-:Y:S01]  /*e7a0*/  IMAD.WIDE R188, R5, 0x4, R188 ;  /* 0x0000000405bc7825 */ /* 0x000fe200078e02bc */
[----:B------:R-:W-:-:S02]  /*e7b0*/  ISETP.NE.U32.AND P2, PT, R15, RZ, PT ;  /* 0x000000ff0f00720c */ /* 0x000fc40003f45070 */
[----:B------:R-:W-:Y:S01]  /*e7c0*/  SEL R15, RZ, 0x4, P4 ;  /* 0x00000004ff0f7807 */ /* 0x000fe20002000000 */
[----:B------:R-:W-:Y:S01]  /*e7d0*/  IMAD.WIDE R190, R5, 0x4, R190 ;  /* 0x0000000405be7825 */ /* 0x000fe200078e02be */
[----:B------:R-:W-:Y:S01]  /*e7e0*/  LOP3.LUT R252, R0, 0x14, RZ, 0xfc, !PT ;  /* 0x0000001400fc7812 */ /* 0x000fe200078efcff */
[----:B------:R-:W-:Y:S01]  /*e7f0*/  LDGSTS.E [R20+0x58008], desc[UR16][R188.64], P6 ;  /* 0x58008000bc147fae */ /* 0x000fe2000b121850 */
[----:B------:R-:W-:Y:S01]  /*e800*/  SEL R15, R15, RZ, P0 ;  /* 0x000000ff0f0f7207 */ /* 0x000fe20000000000 */
[----:B------:R-:W-:Y:S01]  /*e810*/  IMAD.WIDE R192, R5, 0x4, R192 ;  /* 0x0000000405c07825 */ /* 0x000fe200078e02c0 */
[----:B------:R-:W-:Y:S01]  /*e820*/  ISETP.GE.AND P6, PT, R252, UR4, PT ;  /* 0x00000004fc007c0c */ /* 0x000fe2000bfc6270 */
[----:B------:R-:W-:Y:S01]  /*e830*/  LDGSTS.E [R20+0x5a000], desc[UR16][R190.64], P5 ;  /* 0x5a000000be147fae */ /* 0x000fe2000a921850 */
[----:B------:R-:W-:Y:S02]  /*e840*/  LOP3.LUT R251, R0, 0x16, RZ, 0xfc, !PT ;  /* 0x0000001600fb7812 */ /* 0x000fe400078efcff */
[----:B------:R-:W-:Y:S01]  /*e850*/  SEL R17, R17, RZ, P0 ;  /* 0x000000ff11117207 */ /* 0x000fe20000000000 */
[----:B------:R-:W-:Y:S01]  /*e860*/  LDGSTS.E [R20+0x5a008], desc[UR16][R192.64], P1 ;  /* 0x5a008000c0147fae */ /* 0x000fe20008921850 */
[----:B------:R-:W-:-:S02]  /*e870*/  ISETP.NE.U32.AND P5, PT, R15, RZ, PT ;  /* 0x000000ff0f00720c */ /* 0x000fc40003fa5070 */
[----:B------:R-:W-:Y:S02]  /*e880*/  SEL R15, RZ, 0x4, P6 ;  /* 0x00000004ff0f7807 */ /* 0x000fe40003000000 */
[----:B------:R-:W-:Y:S02]  /*e890*/  ISETP.GE.AND P1, PT, R251, UR4, PT ;  /* 0x00000004fb007c0c */ /* 0x000fe4000bf26270 */
[----:B------:R-:W-:Y:S01]  /*e8a0*/  LOP3.LUT R252, R0, 0x34, RZ, 0xfc, !PT ;  /* 0x0000003400fc7812 */ /* 0x000fe200078efcff */
[----:B------:R-:W-:Y:S01]  /*e8b0*/  IMAD.WIDE R194, R5, 0x4, R194 ;  /* 0x0000000405c27825 */ /* 0x000fe200078e02c2 */
[----:B------:R-:W-:Y:S02]  /*e8c0*/  ISETP.NE.U32.AND P4, PT, R17, RZ, PT ;  /* 0x000000ff1100720c */ /* 0x000fe40003f85070 */
[----:B------:R-:W-:Y:S02]  /*e8d0*/  SEL R15, R15, RZ, P0 ;  /* 0x000000ff0f0f7207 */ /* 0x000fe40000000000 */
[----:B------:R-:W-:Y:S01]  /*e8e0*/  SEL R17, RZ, 0x4, P1 ;  /* 0x00000004ff117807 */ /* 0x000fe20000800000 */
[----:B------:R-:W-:Y:S01]  /*e8f0*/  IMAD.WIDE R196, R5, 0x4, R196 ;  /* 0x0000000405c47825 */ /* 0x000fe200078e02c4 */
[----:B------:R-:W-:Y:S01]  /*e900*/  ISETP.GE.AND P6, PT, R252, UR4, PT ;  /* 0x00000004fc007c0c */ /* 0x000fe2000bfc6270 */
[----:B------:R-:W-:Y:S01]  /*e910*/  LDGSTS.E [R21+0x58000], desc[UR16][R194.64], P3 ;  /* 0x58000000c2157fae */ /* 0x000fe20009921850 */
[----:B------:R-:W-:-:S02]  /*e920*/  LOP3.LUT R251, R0, 0x36, RZ, 0xfc, !PT ;  /* 0x0000003600fb7812 */ /* 0x000fc400078efcff */
[----:B------:R-:W-:Y:S01]  /*e930*/  ISETP.NE.U32.AND P1, PT, R15, RZ, PT ;  /* 0x000000ff0f00720c */ /* 0x000fe20003f25070 */
[----:B------:R-:W-:Y:S01]  /*e940*/  LDGSTS.E [R21+0x58008], desc[UR16][R196.64], P2 ;  /* 0x58008000c4157fae */ /* 0x000fe20009121850 */
[----:B------:R-:W-:Y:S02]  /*e950*/  SEL R17, R17, RZ, P0 ;  /* 0x000000ff11117207 */ /* 0x000fe40000000000 */
[----:B------:R-:W-:Y:S02]  /*e960*/  SEL R15, RZ, 0x4, P6 ;  /* 0x00000004ff0f7807 */ /* 0x000fe40003000000 */
[----:B------:R-:W-:Y:S02]  /*e970*/  ISETP.GE.AND P3, PT, R251, UR4, PT ;  /* 0x00000004fb007c0c */ /* 0x000fe4000bf66270 */
[----:B------:R-:W-:Y:S02]  /*e980*/  LOP3.LUT R252, R0, 0x18, RZ, 0xfc, !PT ;  /* 0x0000001800fc7812 */ /* 0x000fe400078efcff */
[----:B------:R-:W-:-:S02]  /*e990*/  ISETP.NE.U32.AND P2, PT, R17, RZ, PT ;  /* 0x000000ff1100720c */ /* 0x000fc40003f45070 */
[----:B------:R-:W-:Y:S02]  /*e9a0*/  SEL R17, R15, RZ, P0 ;  /* 0x000000ff0f117207 */ /* 0x000fe40000000000 */
[----:B------:R-:W-:Y:S01]  /*e9b0*/  SEL R15, RZ, 0x4, P3 ;  /* 0x00000004ff0f7807 */ /* 0x000fe20001800000 */
[----:B------:R-:W-:Y:S01]  /*e9c0*/  IMAD.WIDE R198, R5, 0x4, R198 ;  /* 0x0000000405c67825 */ /* 0x000fe200078e02c6 */
[----:B------:R-:W-:Y:S02]  /*e9d0*/  ISETP.GE.AND P6, PT, R252, UR4, PT ;  /* 0x00000004fc007c0c */ /* 0x000fe4000bfc6270 */
[----:B------:R-:W-:Y:S02]  /*e9e0*/  LOP3.LUT R252, R0, 0x1a, RZ, 0xfc, !PT ;  /* 0x0000001a00fc7812 */ /* 0x000fe400078efcff */
[----:B------:R-:W-:Y:S01]  /*e9f0*/  SEL R15, R15, RZ, P0 ;  /* 0x000000ff0f0f7207 */ /* 0x000fe20000000000 */
[----:B------:R-:W-:Y:S01]  /*ea00*/  LDGSTS.E [R21+0x5a000], desc[UR16][R198.64], P4 ;  /* 0x5a000000c6157fae */ /* 0x000fe2000a121850 */
[----:B------:R-:W-:-:S02]  /*ea10*/  ISETP.NE.U32.AND P3, PT, R17, RZ, PT ;  /* 0x000000ff1100720c */ /* 0x000fc40003f65070 */
[----:B------:R-:W-:Y:S02]  /*ea20*/  SEL R17, RZ, 0x4, P6 ;  /* 0x00000004ff117807 */ /* 0x000fe40003000000 */
[----:B------:R-:W-:Y:S01]  /*ea30*/  ISETP.GE.AND P6, PT, R252, UR4, PT ;  /* 0x00000004fc007c0c */ /* 0x000fe2000bfc6270 */
[----:B------:R-:W-:Y:S01]  /*ea40*/  IMAD.WIDE R200, R5, 0x4, R200 ;  /* 0x0000000405c87825 */ /* 0x000fe200078e02c8 */
[----:B------:R-:W-:Y:S02]  /*ea50*/  ISETP.NE.U32.AND P4, PT, R15, RZ, PT ;  /* 0x000000ff0f00720c */ /* 0x000fe40003f85070 */
[----:B------:R-:W-:Y:S01]  /*ea60*/  LOP3.LUT R252, R0, 0x38, RZ, 0xfc, !PT ;  /* 0x0000003800fc7812 */ /* 0x000fe200078efcff */
[C---:B------:R-:W-:Y:S01]  /*ea70*/  IMAD.WIDE R202, R5.reuse, 0x4, R202 ;  /* 0x0000000405ca7825 */ /* 0x040fe200078e02ca */
[----:B------:R-:W-:Y:S01]  /*ea80*/  SEL R15, RZ, 0x4, P6 ;  /* 0x00000004ff0f7807 */ /* 0x000fe20003000000 */
[----:B------:R-:W-:Y:S01]  /*ea90*/  LDGSTS.E [R21+0x5a008], desc[UR16][R200.64], P5 ;  /* 0x5a008000c8157fae */ /* 0x000fe2000a921850 */
[----:B------:R-:W-:Y:S01]  /*eaa0*/  ISETP.GE.AND P6, PT, R252, UR4, PT ;  /* 0x00000004fc007c0c */ /* 0x000fe2000bfc6270 */
[C---:B------:R-:W-:Y:S01]  /*eab0*/  IMAD.WIDE R204, R5.reuse, 0x4, R204 ;  /* 0x0000000405cc7825 */ /* 0x040fe200078e02cc */
[----:B------:R-:W-:Y:S01]  /*eac0*/  LOP3.LUT R252, R0, 0x1c, RZ, 0xfc, !PT ;  /* 0x0000001c00fc7812 */ /* 0x000fe200078efcff */
[----:B------:R-:W-:Y:S02]  /*ead0*/  LDGSTS.E [R22+0x58000], desc[UR16][R202.64], P1 ;  /* 0x58000000ca167fae */ /* 0x000fe40008921850 */
[----:B------:R-:W-:Y:S01]  /*eae0*/  IMAD.WIDE R206, R5, 0x4, R206 ;  /* 0x0000000405ce7825 */ /* 0x000fe200078e02ce */
[----:B------:R-:W-:Y:S01]  /*eaf0*/  SEL R15, R15, RZ, P0 ;  /* 0x000000ff0f0f7207 */ /* 0x000fe20000000000 */
[----:B------:R-:W-:Y:S01]  /*eb00*/  LDGSTS.E [R22+0x58008], desc[UR16][R204.64], P2 ;  /* 0x58008000cc167fae */ /* 0x000fe20009121850 */
[----:B------:R-:W-:Y:S01]  /*eb10*/  ISETP.GE.AND P2, PT, R252, UR4, PT ;  /* 0x00000004fc007c0c */ /* 0x000fe2000bf46270 */
[----:B------:R-:W-:Y:S01]  /*eb20*/  IMAD.WIDE R208, R5, 0x4, R208 ;  /* 0x0000000405d07825 */ /* 0x000fe200078e02d0 */
[C---:B------:R-:W-:Y:S01]  /*eb30*/  LOP3.LUT R252, R0.reuse, 0x1e, RZ, 0xfc, !PT ;  /* 0x0000001e00fc7812 */ /* 0x040fe200078efcff */
[----:B------:R-:W-:Y:S01]  /*eb40*/  LDGSTS.E [R22+0x5a000], desc[UR16][R206.64], P3 ;  /* 0x5a000000ce167fae */ /* 0x000fe20009921850 */
[----:B------:R-:W-:-:S02]  /*eb50*/  LOP3.LUT R251, R0, 0x3a, RZ, 0xfc, !PT ;  /* 0x0000003a00fb7812 */ /* 0x000fc400078efcff */
[----:B------:R-:W-:Y:S01]  /*eb60*/  SEL R17, R17, RZ, P0 ;  /* 0x000000ff11117207 */ /* 0x000fe20000000000 */
[----:B------:R-:W-:Y:S01]  /*eb70*/  LDGSTS.E [R22+0x5a008], desc[UR16][R208.64], P4 ;  /* 0x5a008000d0167fae */ /* 0x000fe2000a121850 */
[----:B------:R-:W-:Y:S02]  /*eb80*/  ISETP.NE.U32.AND P1, PT, R15, RZ, PT ;  /* 0x000000ff0f00720c */ /* 0x000fe40003f25070 */
[----:B------:R-:W-:Y:S02]  /*eb90*/  SEL R15, RZ, 0x4, P6 ;  /* 0x00000004ff0f7807 */ /* 0x000fe40003000000 */
[----:B------:R-:W-:Y:S02]  /*eba0*/  ISETP.GE.AND P4, PT, R252, UR4, PT ;  /* 0x00000004fc007c0c */ /* 0x000fe4000bf86270 */
[----:B------:R-:W-:Y:S02]  /*ebb0*/  ISETP.GE.AND P6, PT, R251, UR4, PT ;  /* 0x00000004fb007c0c */ /* 0x000fe4000bfc6270 */
[----:B------:R-:W-:-:S02]  /*ebc0*/  LOP3.LUT R252, R0, 0x3c, RZ, 0xfc, !PT ;  /* 0x0000003c00fc7812 */ /* 0x000fc400078efcff */
[----:B------:R-:W-:Y:S02]  /*ebd0*/  ISETP.NE.U32.AND P5, PT, R17, RZ, PT ;  /* 0x000000ff1100720c */ /* 0x000fe40003fa5070 */
[----:B------:R-:W-:Y:S02]  /*ebe0*/  SEL R17, R15, RZ, P0 ;  /* 0x000000ff0f117207 */ /* 0x000fe40000000000 */
[----:B------:R-:W-:Y:S02]  /*ebf0*/  SEL R15, RZ, 0x4, P6 ;  /* 0x00000004ff0f7807 */ /* 0x000fe40003000000 */
[----:B------:R-:W-:Y:S02]  /*ec00*/  ISETP.GE.AND P6, PT, R252, UR4, PT ;  /* 0x00000004fc007c0c */ /* 0x000fe4000bfc6270 */
[----:B------:R-:W3:Y:S01]  /*ec10*/  S2R R252, SR_TID.X ;  /* 0x0000000000fc7919 */ /* 0x000ee20000002100 */
[----:B------:R-:W-:Y:S02]  /*ec20*/  ISETP.NE.U32.AND P3, PT, R17, RZ, PT ;  /* 0x000000ff1100720c */ /* 0x000fe40003f65070 */
[----:B------:R-:W-:-:S02]  /*ec30*/  SEL R17, RZ, 0x4, P2 ;  /* 0x00000004ff117807 */ /* 0x000fc40001000000 */
[----:B------:R-:W-:Y:S01]  /*ec40*/  SEL R15, R15, RZ, P0 ;  /* 0x000000ff0f0f7207 */ /* 0x000fe20000000000 */
[----:B------:R-:W-:Y:S01]  /*ec50*/  IMAD.WIDE R210, R5, 0x4, R210 ;  /* 0x0000000405d27825 */ /* 0x000fe200078e02d2 */
[----:B------:R-:W-:Y:S02]  /*ec60*/  SEL R17, R17, RZ, P0 ;  /* 0x000000ff11117207 */ /* 0x000fe40000000000 */
[----:B------:R-:W-:Y:S02]  /*ec70*/  ISETP.NE.U32.AND P2, PT, R15, RZ, PT ;  /* 0x000000ff0f00720c */ /* 0x000fe40003f45070 */
[----:B------:R-:W-:Y:S01]  /*ec80*/  LOP3.LUT R251, R0, 0x3e, RZ, 0xfc, !PT ;  /* 0x0000003e00fb7812 */ /* 0x000fe200078efcff */
[----:B------:R-:W-:Y:S01]  /*ec90*/  LDGSTS.E [R23+0x58000], desc[UR16][R210.64], P5 ;  /* 0x58000000d2177fae */ /* 0x000fe2000a921850 */
[----:B------:R-:W-:Y:S02]  /*eca0*/  SEL R15, RZ, 0x4, P4 ;  /* 0x00000004ff0f7807 */ /* 0x000fe40002000000 */
[----:B------:R-:W-:-:S02]  /*ecb0*/  ISETP.NE.U32.AND P4, PT, R17, RZ, PT ;  /* 0x000000ff1100720c */ /* 0x000fc40003f85070 */
[----:B------:R-:W-:Y:S02]  /*ecc0*/  ISETP.GE.AND P5, PT, R251, UR4, PT ;  /* 0x00000004fb007c0c */ /* 0x000fe4000bfa6270 */
[----:B------:R-:W-:Y:S02]  /*ecd0*/  SEL R17, R15, RZ, P0 ;  /* 0x000000ff0f117207 */ /* 0x000fe40000000000 */
[----:B-1----:R-:W-:Y:S02]  /*ece0*/  SEL R18, RZ, 0x4, P6 ;  /* 0x00000004ff127807 */ /* 0x002fe40003000000 */
[----:B------:R-:W-:Y:S02]  /*ecf0*/  SEL R15, RZ, 0x4, P5 ;  /* 0x00000004ff0f7807 */ /* 0x000fe40002800000 */
[----:B------:R-:W-:Y:S02]  /*ed00*/  ISETP.NE.U32.AND P5, PT, R17, RZ, PT ;  /* 0x000000ff1100720c */ /* 0x000fe40003fa5070 */
[----:B---3--:R-:W-:-:S04]  /*ed10*/  LOP3.LUT R252, R252, 0x3f, RZ, 0xc0, !PT ;  /* 0x0000003ffcfc7812 */ /* 0x008fc800078ec0ff */
[----:B------:R-:W-:-:S04]  /*ed20*/  ISETP.GE.AND P6, PT, R252, UR4, PT ;  /* 0x00000004fc007c0c */ /* 0x000fc8000bfc6270 */
[----:B------:R-:W-:Y:S02]  /*ed30*/  SEL R17, RZ, 0x4, P6 ;  /* 0x00000004ff117807 */ /* 0x000fe40003000000 */
[----:B------:R-:W-:Y:S02]  /*ed40*/  SEL R18, R18, RZ, P0 ;  /* 0x000000ff12127207 */ /* 0x000fe40000000000 */
[----:B------:R-:W-:Y:S02]  /*ed50*/  SEL R15, R15, RZ, P0 ;  /* 0x000000ff0f0f7207 */ /* 0x000fe40000000000 */
[----:B------:R-:W-:Y:S02]  /*ed60*/  SEL R17, R17, RZ, P0 ;  /* 0x000000ff11117207 */ /* 0x000fe40000000000 */
[----:B--2---:R-:W-:Y:S02]  /*ed70*/  ISETP.GE.AND P0, PT, R2, R156, PT ;  /* 0x0000009c0200720c */ /* 0x004fe40003f06270 */
[----:B------:R-:W5:Y:S01]  /*ed80*/  LDL.LU R2, [R1+0x498] ;  /* 0x0004980001027983 */ /* 0x000f620000300800 */
[----:B------:R-:W-:-:S04]  /*ed90*/  IMAD.WIDE R212, R5, 0x4, R212 ;  /* 0x0000000405d47825 */ /* 0x000fc800078e02d4 */
[----:B------:R-:W-:Y:S01]  /*eda0*/  IMAD.WIDE R214, R5, 0x4, R214 ;  /* 0x0000000405d67825 */ /* 0x000fe200078e02d6 */
[----:B------:R-:W-:Y:S01]  /*edb0*/  LDGSTS.E [R23+0x58008], desc[UR16][R212.64], P1 ;  /* 0x58008000d4177fae */ /* 0x000fe20008921850 */
[----:B------:R-:W-:Y:S02]  /*edc0*/  ISETP.NE.U32.AND P1, PT, R18, RZ, PT ;  /* 0x000000ff1200720c */ /* 0x000fe40003f25070 */
[----:B------:R-:W-:Y:S01]  /*edd0*/  ISETP.NE.U32.AND P6, PT, R15, RZ, PT ;  /* 0x000000ff0f00720c */ /* 0x000fe20003fc5070 */
[----:B------:R-:W-:Y:S01]  /*ede0*/  LDGSTS.E [R23+0x5a000], desc[UR16][R214.64], P3 ;  /* 0x5a000000d6177fae */ /* 0x000fe20009921850 */
[----:B------:R-:W-:Y:S01]  /*edf0*/  ISETP.NE.U32.AND P3, PT, R17, RZ, PT ;  /* 0x000000ff1100720c */ /* 0x000fe20003f65070 */
[----:B------:R-:W-:-:S04]  /*ee00*/  IMAD.WIDE R216, R5, 0x4, R216 ;  /* 0x0000000405d87825 */ /* 0x000fc800078e02d8 */
[C---:B------:R-:W-:Y:S01]  /*ee10*/  IMAD.WIDE R218, R5.reuse, 0x4, R218 ;  /* 0x0000000405da7825 */ /* 0x040fe200078e02da */
[----:B------:R-:W-:Y:S03]  /*ee20*/  LDGSTS.E [R23+0x5a008], desc[UR16][R216.64], P2 ;  /* 0x5a008000d8177fae */ /* 0x000fe60009121850 */
[C---:B------:R-:W-:Y:S01]  /*ee30*/  IMAD.WIDE R220, R5.reuse, 0x4, R220 ;  /* 0x0000000405dc7825 */ /* 0x040fe200078e02dc */
[----:B------:R-:W-:Y:S03]  /*ee40*/  LDGSTS.E [R24+0x58000], desc[UR16][R218.64], P4 ;  /* 0x58000000da187fae */ /* 0x000fe6000a121850 */
[C---:B------:R-:W-:Y:S01]  /*ee50*/  IMAD.WIDE R222, R5.reuse, 0x4, R222 ;  /* 0x0000000405de7825 */ /* 0x040fe200078e02de */
[----:B------:R-:W-:Y:S03]  /*ee60*/  LDGSTS.E [R24+0x58008], desc[UR16][R220.64], P5 ;  /* 0x58008000dc187fae */ /* 0x000fe6000a921850 */
[----:B------:R-:W-:Y:S01]  /*ee70*/  IMAD.WIDE R224, R5, 0x4, R224 ;  /* 0x0000000405e07825 */ /* 0x000fe200078e02e0 */
[----:B------:R-:W-:Y:S03]  /*ee80*/  LDGSTS.E [R24+0x5a000], desc[UR16][R222.64], P1 ;  /* 0x5a000000de187fae */ /* 0x000fe60008921850 */
[C---:B------:R-:W-:Y:S01]  /*ee90*/  IMAD.WIDE R30, R6.reuse, 0x4, R30 ;  /* 0x00000004061e7825 */ /* 0x040fe200078e021e */
[----:B------:R-:W-:Y:S03]  /*eea0*/  LDGSTS.E [R24+0x5a008], desc[UR16][R224.64], P6 ;  /* 0x5a008000e0187fae */ /* 0x000fe6000b121850 */
[C---:B------:R-:W-:Y:S01]  /*eeb0*/  IMAD.WIDE R150, R6.reuse, 0x4, R150 ;  /* 0x0000000406967825 */ /* 0x040fe200078e0296 */
[----:B------:R-:W0:Y:S03]  /*eec0*/  LDGDEPBAR ;  /* 0x00000000000079af */ /* 0x000e260000000000 */
[C---:B------:R-:W-:Y:S01]  /*eed0*/  IMAD.WIDE R62, R6.reuse, 0x4, R62 ;  /* 0x00000004063e7825 */ /* 0x040fe200078e023e */
[----:B------:R-:W-:Y:S03]  /*eee0*/  LDGSTS.E [R25+0x30000], desc[UR16][R30.64], P3 ;  /* 0x300000001e197fae */ /* 0x000fe60009921850 */
        /* <DEDUP_REMOVED lines=29> */
[----:B------:R1:W-:Y:S03]  /*f0c0*/  LDGSTS.E [R25+0x33c00], desc[UR16][R32.64], P3 ;  /* 0x33c0000020197fae */ /* 0x0003e60009921850 */
        /* <DEDUP_REMOVED lines=72> */
[----:B------:R-:W-:Y:S01]  /*f550*/  IMAD.WIDE R78, R6, 0x4, R78 ;  /* 0x00000004064e7825 */ /* 0x000fe200078e024e */
[----:B------:R-:W-:Y:S01]  /*f560*/  LDGSTS.E [R28+0x31300], desc[UR16][R82.64], P3 ;  /* 0x31300000521c7fae */ /* 0x000fe20009921850 */
[----:B------:R-:W-:-:S02]  /*f570*/  ISETP.GE.AND P1, PT, R154, 0x40, PT ;  /* 0x000000409a00780c */ /* 0x000fc40003f26270 */
        /* <DEDUP_REMOVED lines=17> */
[----:B------:R-:W-:Y:S04]  /*f690*/  LDGSTS.E [R28+0x33700], desc[UR16][R66.64], P3 ;  /* 0x33700000421c7fae */ /* 0x000fe80009921850 */
[----:B------:R-:W-:Y:S04]  /*f6a0*/  LDGSTS.E [R28+0x33b00], desc[UR16][R64.64], P3 ;  /* 0x33b00000401c7fae */ /* 0x000fe80009921850 */
[----:B------:R3:W-:Y:S01]  /*f6b0*/  LDGSTS.E [R28+0x33f00], desc[UR16][R50.64], P3 ;  /* 0x33f00000321c7fae */ /* 0x0007e20009921850 */
[----:B-1----:R-:W-:-:S03]  /*f6c0*/  CS2R R24, SRZ ;  /* 0x0000000000187805 */ /* 0x002fc6000001ff00 */
[----:B------:R-:W0:Y:S01]  /*f6d0*/  LDGDEPBAR ;  /* 0x00000000000079af */ /* 0x000e220000000000 */
[----:B--2---:R-:W-:Y:S02]  /*f6e0*/  CS2R R26, SRZ ;  /* 0x00000000001a7805 */ /* 0x004fe4000001ff00 */
[----:B------:R-:W-:Y:S02]  /*f6f0*/  CS2R R30, SRZ ;  /* 0x00000000001e7805 */ /* 0x000fe4000001ff00 */
[----:B------:R-:W-:Y:S02]  /*f700*/  CS2R R32, SRZ ;  /* 0x0000000000207805 */ /* 0x000fe4000001ff00 */
[----:B------:R-:W-:Y:S02]  /*f710*/  CS2R R34, SRZ ;  /* 0x0000000000227805 */ /* 0x000fe4000001ff00 */
[----:B------:R-:W-:Y:S02]  /*f720*/  CS2R R36, SRZ ;  /* 0x0000000000247805 */ /* 0x000fe4000001ff00 */
[----:B------:R-:W-:-:S02]  /*f730*/  CS2R R38, SRZ ;  /* 0x0000000000267805 */ /* 0x000fc4000001ff00 */
[----:B------:R-:W-:Y:S02]  /*f740*/  CS2R R40, SRZ ;  /* 0x0000000000287805 */ /* 0x000fe4000001ff00 */
[----:B---3--:R-:W-:Y:S02]  /*f750*/  CS2R R28, SRZ ;  /* 0x00000000001c7805 */ /* 0x008fe4000001ff00 */
[----:B------:R-:W-:Y:S02]  /*f760*/  CS2R R42, SRZ ;  /* 0x00000000002a7805 */ /* 0x000fe4000001ff00 */
[----:B------:R-:W-:Y:S02]  /*f770*/  CS2R R44, SRZ ;  /* 0x00000000002c7805 */ /* 0x000fe4000001ff00 */
[----:B------:R-:W-:Y:S02]  /*f780*/  CS2R R46, SRZ ;  /* 0x00000000002e7805 */ /* 0x000fe4000001ff00 */
[----:B------:R-:W-:-:S02]  /*f790*/  CS2R R48, SRZ ;  /* 0x0000000000307805 */ /* 0x000fc4000001ff00 */
[----:B------:R-:W-:Y:S02]  /*f7a0*/  CS2R R50, SRZ ;  /* 0x0000000000327805 */ /* 0x000fe4000001ff00 */
[----:B------:R-:W-:Y:S02]  /*f7b0*/  CS2R R52, SRZ ;  /* 0x0000000000347805 */ /* 0x000fe4000001ff00 */
        /* <DEDUP_REMOVED lines=16> */
[----:B------:R-:W-:Y:S01]  /*f8c0*/  CS2R R86, SRZ ;  /* 0x0000000000567805 */ /* 0x000fe2000001ff00 */
[----:B------:R-:W-:Y:S06]  /*f8d0*/  @!P1 BRA `(.L_x_0) ;  /* 0x0000004400a49947 */ /* 0x000fec0003800000 */
[----:B------:R-:W2:Y:S04]  /*f8e0*/  LDL.LU R239, [R1+0x1dc] ;  /* 0x0001dc0001ef7983 */ /* 0x000ea80000300800 */
[----:B------:R-:W3:Y:S04]  /*f8f0*/  LDL.LU R237, [R1+0x1e0] ;  /* 0x0001e00001ed7983 */ /* 0x000ee80000300800 */
[----:B------:R-:W4:Y:S04]  /*f900*/  LDL.LU R236, [R1+0x1e4] ;  /* 0x0001e40001ec7983 */ /* 0x000f280000300800 */
[----:B------:R-:W4:Y:S04]  /*f910*/  LDL.LU R252, [R1+0x1e8] ;  /* 0x0001e80001fc7983 */ /* 0x000f280000300800 */
[----:B------:R-:W4:Y:S04]  /*f920*/  LDL.LU R250, [R1+0x1ec] ;  /* 0x0001ec0001fa7983 */ /* 0x000f280000300800 */
[----:B------:R-:W4:Y:S04]  /*f930*/  LDL.LU R248, [R1+0x1f4] ;  /* 0x0001f40001f87983 */ /* 0x000f280000300800 */
[----:B------:R-:W4:Y:S04]  /*f940*/  LDL.LU R246, [R1+0x204] ;  /* 0x0002040001f67983 */ /* 0x000f280000300800 */
[----:B------:R-:W4:Y:S01]  /*f950*/  LDL.LU R244, [R1+0x210] ;  /* 0x0002100001f47983 */ /* 0x000f220000300800 */
[----:B-----5:R-:W-:-:S03]  /*f960*/  SHF.R.S32.HI R88, RZ, 0x1f, R14 ;  /* 0x0000001fff587819 */ /* 0x020fc6000001140e */
[----:B------:R-:W4:Y:S04]  /*f970*/  LDL.LU R242, [R1+0x224] ;  /* 0x0002240001f27983 */ /* 0x000f280000300800 */
[----:B------:R-:W4:Y:S04]  /*f980*/  LDL.LU R240, [R1+0x244] ;  /* 0x0002440001f07983 */ /* 0x000f280000300800 */
[----:B------:R-:W4:Y:S04]  /*f990*/  LDL.LU R251, [R1+0x250] ;  /* 0x0002500001fb7983 */ /* 0x000f280000300800 */
[----:B------:R-:W4:Y:S04]  /*f9a0*/  LDL.LU R249, [R1+0x25c] ;  /* 0x00025c0001f97983 */ /* 0x000f280000300800 */
[----:B------:R-:W4:Y:S04]  /*f9b0*/  LDL.LU R247, [R1+0x278] ;  /* 0x0002780001f77983 */ /* 0x000f280000300800 */
[----:B------:R-:W4:Y:S04]  /*f9c0*/  LDL.LU R245, [R1+0x284] ;  /* 0x0002840001f57983 */ /* 0x000f280000300800 */
[----:B------:R-:W4:Y:S04]  /*f9d0*/  LDL.LU R243, [R1+0x294] ;  /* 0x0002940001f37983 */ /* 0x000f280000300800 */
[----:B------:R-:W4:Y:S01]  /*f9e0*/  LDL.LU R241, [R1+0x29c] ;  /* 0x00029c0001f17983 */ /* 0x000f220000300800 */
[----:B--2---:R-:W-:-:S02]  /*f9f0*/  IADD3 R86, P2, R14, R239, RZ ;  /* 0x000000ef0e567210 */ /* 0x004fc40007f5e0ff */
[C---:B---3--:R-:W-:Y:S02]  /*fa00*/  IADD3 R84, P3, R14.reuse, R237, RZ ;  /* 0x000000ed0e547210 */ /* 0x048fe40007f7e0ff */
[-C--:B------:R-:W-:Y:S02]  /*fa10*/  LEA.HI.X.SX32 R87, R239, R88.reuse, 0x1, P2 ;  /* 0x00000058ef577211 */ /* 0x080fe400010f0eff */
[----:B------:R-:W2:Y:S01]  /*fa20*/  LDL.LU R239, [R1+0x2a0] ;  /* 0x0002a00001ef7983 */ /* 0x000ea20000300800 */
[----:B------:R-:W-:Y:S02]  /*fa30*/  LEA.HI.X.SX32 R85, R237, R88, 0x1, P3 ;  /* 0x00000058ed557211 */ /* 0x000fe400018f0eff */
[C---:B----4-:R-:W-:Y:S01]  /*fa40*/  IADD3 R82, P4, R14.reuse, R236, RZ ;  /* 0x000000ec0e527210 */ /* 0x050fe20007f9e0ff */
[----:B------:R-:W3:Y:S01]  /*fa50*/  LDL.LU R237, [R1+0x2a4] ;  /* 0x0002a40001ed7983 */ /* 0x000ee20000300800 */
[----:B------:R-:W-:-:S03]  /*fa60*/  IADD3 R80, P5, R14, R252, RZ ;  /* 0x000000fc0e507210 */ /* 0x000fc60007fbe0ff */
[----:B------:R-:W4:Y:S01]  /*fa70*/  LDL.LU R235, [R1+0x2cc] ;  /* 0x0002cc0001eb7983 */ /* 0x000f220000300800 */
[----:B------:R-:W-:-:S03]  /*fa80*/  IADD3 R78, P6, R14, R250, RZ ;  /* 0x000000fa0e4e7210 */ /* 0x000fc60007fde0ff */
[----:B------:R-:W4:Y:S01]  /*fa90*/  LDL.LU R233, [R1+0x2d0] ;  /* 0x0002d00001e97983 */ /* 0x000f220000300800 */
[----:B------:R-:W-:-:S03]  /*faa0*/  IADD3 R76, P1, R14, R248, RZ ;  /* 0x000000f80e4c7210 */ /* 0x000fc60007f3e0ff */
[----:B------:R-:W4:Y:S04]  /*fab0*/  LDL.LU R231, [R1+0x2d4] ;  /* 0x0002d40001e77983 */ /* 0x000f280000300800 */
        /* <DEDUP_REMOVED lines=17> */
[----:B------:R-:W-:-:S02]  /*fbd0*/  IADD3 R74, P2, R14, R246, RZ ;  /* 0x000000f60e4a7210 */ /* 0x000fc40007f5e0ff */
[----:B------:R-:W-:Y:S01]  /*fbe0*/  LEA.HI.X.SX32 R83, R236, R88, 0x1, P4 ;  /* 0x00000058ec537211 */ /* 0x000fe200020f0eff */
[----:B------:R-:W4:Y:S01]  /*fbf0*/  LDL.LU R179, [R1+0x374] ;  /* 0x0003740001b37983 */ /* 0x000f220000300800 */
[----:B------:R-:W-:Y:S02]  /*fc00*/  IADD3 R70, P4, R14, R242, RZ ;  /* 0x000000f20e467210 */ /* 0x000fe40007f9e0ff */
[----:B------:R-:W-:Y:S01]  /*fc10*/  LEA.HI.X.SX32 R81, R252, R88, 0x1, P5 ;  /* 0x00000058fc517211 */ /* 0x000fe200028f0eff */
[----:B------:R-:W4:Y:S01]  /*fc20*/  LDL.LU R176, [R1+0x378] ;  /* 0x0003780001b07983 */ /* 0x000f220000300800 */
[----:B------:R-:W-:Y:S02]  /*fc30*/  IADD3 R252, P5, R14, R240, RZ ;  /* 0x000000f00efc7210 */ /* 0x000fe40007fbe0ff */
[----:B------:R-:W-:Y:S02]  /*fc40*/  LEA.HI.X.SX32 R77, R248, R88, 0x1, P1 ;  /* 0x00000058f84d7211 */ /* 0x000fe400008f0eff */
[----:B------:R-:W-:-:S02]  /*fc50*/  IADD3 R72, P3, R14, R244, RZ ;  /* 0x000000f40e487210 */ /* 0x000fc40007f7e0ff */
[----:B------:R-:W-:Y:S02]  /*fc60*/  IADD3 R248, P1, R14, R249, RZ ;  /* 0x000000f90ef87210 */ /* 0x000fe40007f3e0ff */
[-C--:B------:R-:W-:Y:S02]  /*fc70*/  LEA.HI.X.SX32 R75, R246, R88.reuse, 0x1, P2 ;  /* 0x00000058f64b7211 */ /* 0x080fe400010f0eff */
[-C--:B------:R-:W-:Y:S02]  /*fc80*/  LEA.HI.X.SX32 R79, R250, R88.reuse, 0x1, P6 ;  /* 0x00000058fa4f7211 */ /* 0x080fe400030f0eff */
[----:B------:R-:W-:Y:S02]  /*fc90*/  IADD3 R246, P2, R14, R247, RZ ;  /* 0x000000f70ef67210 */ /* 0x000fe40007f5e0ff */
[----:B------:R-:W-:Y:S02]  /*fca0*/  LEA.HI.X.SX32 R71, R242, R88, 0x1, P4 ;  /* 0x00000058f2477211 */ /* 0x000fe400020f0eff */
[----:B------:R-:W-:-:S02]  /*fcb0*/  IADD3 R250, P6, R14, R251, RZ ;  /* 0x000000fb0efa7210 */ /* 0x000fc40007fde0ff */
[----:B------:R-:W-:Y:S02]  /*fcc0*/  IADD3 R242, P4, R14, R243, RZ ;  /* 0x000000f30ef27210 */ /* 0x000fe40007f9e0ff */
[-C--:B------:R-:W-:Y:S02]  /*fcd0*/  LEA.HI.X.SX32 R69, R240, R88.reuse, 0x1, P5 ;  /* 0x00000058f0457211 */ /* 0x080fe400028f0eff */
[----:B------:R-:W-:Y:S02]  /*fce0*/  IADD3 R240, P5, R14, R241, RZ ;  /* 0x000000f10ef07210 */ /* 0x000fe40007fbe0ff */
[-C--:B------:R-:W-:Y:S02]  /*fcf0*/  LEA.HI.X.SX32 R73, R244, R88.reuse, 0x1, P3 ;  /* 0x00000058f4497211 */ /* 0x080fe400018f0eff */
[----:B------:R-:W-:Y:S02]  /*fd00*/  LEA.HI.X.SX32 R249, R249, R88, 0x1, P1 ;  /* 0x00000058f9f97211 */ /* 0x000fe400008f0eff */
[----:B------:R-:W-:-:S02]  /*fd10*/  IADD3 R244, P3, R14, R245, RZ ;  /* 0x000000f50ef47210 */ /* 0x000fc40007f7e0ff */
[-C--:B------:R-:W-:Y:S02]  /*fd20*/  LEA.HI.X.SX32 R247, R247, R88.reuse, 0x1, P2 ;  /* 0x00000058f7f77211 */ /* 0x080fe400010f0eff */
[-C--:B------:R-:W-:Y:S02]  /*fd30*/  LEA.HI.X.SX32 R251, R251, R88.reuse, 0x1, P6 ;  /* 0x00000058fbfb7211 */ /* 0x080fe400030f0eff */
[-C--:B------:R-:W-:Y:S02]  /*fd40*/  LEA.HI.X.SX32 R243, R243, R88.reuse, 0x1, P4 ;  /* 0x00000058f3f37211 */ /* 0x080fe400020f0eff */
[-C--:B------:R-:W-:Y:S02]  /*fd50*/  LEA.HI.X.SX32 R241, R241, R88.reuse, 0x1, P5 ;  /* 0x00000058f1f17211 */ /* 0x080fe400028f0eff */
[----:B------:R-:W-:Y:S02]  /*fd60*/  LEA.HI.X.SX32 R245, R245, R88, 0x1, P3 ;  /* 0x00000058f5f57211 */ /* 0x000fe400018f0eff */
[----:B--2---:R-:W-:-:S02]  /*fd70*/  IADD3 R238, P6, R14, R239, RZ ;  /* 0x000000ef0eee7210 */ /* 0x004fc40007fde0ff */
[C---:B---3--:R-:W-:Y:S02]  /*fd80*/  IADD3 R236, P1, R14.reuse, R237, RZ ;  /* 0x000000ed0eec7210 */ /* 0x048fe40007f3e0ff */
[C---:B----4-:R-:W-:Y:S02]  /*fd90*/  IADD3 R234, P2, R14.reuse, R235, RZ ;  /* 0x000000eb0eea7210 */ /* 0x050fe40007f5e0ff */
[-C--:B------:R-:W-:Y:S02]  /*fda0*/  LEA.HI.X.SX32 R237, R237, R88.reuse, 0x1, P1 ;  /* 0x00000058eded7211 */ /* 0x080fe400008f0eff */
[C---:B------:R-:W-:Y:S02]  /*fdb0*/  IADD3 R232, P3, R14.reuse, R233, RZ ;  /* 0x000000e90ee87210 */ /* 0x040fe40007f7e0ff */
[----:B------:R-:W-:Y:S02]  /*fdc0*/  IADD3 R230, P4, R14, R231, RZ ;  /* 0x000000e70ee67210 */ /* 0x000fe40007f9e0ff */
[----:B------:R-:W-:-:S02]  /*fdd0*/  LEA.HI.X.SX32 R235, R235, R88, 0x1, P2 ;  /* 0x00000058ebeb7211 */ /* 0x000fc400010f0eff */
[C---:B------:R-:W-:Y:S02]  /*fde0*/  IADD3 R228, P5, R14.reuse, R229, RZ ;  /* 0x000000e50ee47210 */ /* 0x040fe40007fbe0ff */
[-C--:B------:R-:W-:Y:S02]  /*fdf0*/  LEA.HI.X.SX32 R239, R239, R88.reuse, 0x1, P6 ;  /* 0x00000058efef7211 */ /* 0x080fe400030f0eff */
[-C--:B------:R-:W-:Y:S02]  /*fe00*/  LEA.HI.X.SX32 R231, R231, R88.reuse, 0x1, P4 ;  /* 0x00000058e7e77211 */ /* 0x080fe400020f0eff */
[C---:B------:R-:W-:Y:S02]  /*fe10*/  IADD3 R226, P6, R14.reuse, R227, RZ ;  /* 0x000000e30ee27210 */ /* 0x040fe40007fde0ff */
[----:B------:R-:W-:Y:S02]  /*fe20*/  IADD3 R224, P1, R14, R177, RZ ;  /* 0x000000b10ee07210 */ /* 0x000fe40007f3e0ff */
[----:B------:R-:W-:-:S02]  /*fe30*/  LEA.HI.X.SX32 R229, R229, R88, 0x1, P5 ;  /* 0x00000058e5e57211 */ /* 0x000fc400028f0eff */
[C---:B------:R-:W-:Y:S02]  /*fe40*/  IADD3 R221, P2, R14.reuse, R175, RZ ;  /* 0x000000af0edd7210 */ /* 0x040fe40007f5e0ff */
[-C--:B------:R-:W-:Y:S02]  /*fe50*/  LEA.HI.X.SX32 R233, R233, R88.reuse, 0x1, P3 ;  /* 0x00000058e9e97211 */ /* 0x080fe400018f0eff */
[----:B------:R-:W-:Y:S02]  /*fe60*/  LEA.HI.X.SX32 R225, R177, R88, 0x1, P1 ;  /* 0x00000058b1e17211 */ /* 0x000fe400008f0eff */
[C---:B------:R-:W-:Y:S01]  /*fe70*/  IADD3 R217, P4, R14.reuse, R173, RZ ;  /* 0x000000ad0ed97210 */ /* 0x040fe20007f9e0ff */
[----:B------:R-:W2:Y:S01]  /*fe80*/  LDL.LU R177, [R1+0x37c] ;  /* 0x00037c0001b17983 */ /* 0x000ea20000300800 */
[C---:B------:R-:W-:Y:S02]  /*fe90*/  IADD3 R219, P3, R14.reuse, R174, RZ ;  /* 0x000000ae0edb7210 */ /* 0x040fe40007f7e0ff */
[----:B------:R-:W-:-:S02]  /*fea0*/  IADD3 R215, P5, R14, R171, RZ ;  /* 0x000000ab0ed77210 */ /* 0x000fc40007fbe0ff */
[-C--:B------:R-:W-:Y:S02]  /*feb0*/  LEA.HI.X.SX32 R223, R175, R88.reuse, 0x1, P2 ;  /* 0x00000058afdf7211 */ /* 0x080fe400010f0eff */
[-C--:B------:R-:W-:Y:S01]  /*fec0*/  LEA.HI.X.SX32 R227, R227, R88.reuse, 0x1, P6 ;  /* 0x00000058e3e37211 */ /* 0x080fe200030f0eff */
[----:B------:R-:W3:Y:S01]  /*fed0*/  LDL.LU R175, [R1+0x380] ;  /* 0x0003800001af7983 */ /* 0x000ee20000300800 */
[----:B------:R-:W-:Y:S02]  /*fee0*/  LEA.HI.X.SX32 R218, R173, R88, 0x1, P4 ;  /* 0x00000058adda7211 */ /* 0x000fe400020f0eff */
[C---:B------:R-:W-:Y:S01]  /*fef0*/  IADD3 R211, P1, R14.reuse, R169, RZ ;  /* 0x000000a90ed37210 */ /* 0x040fe20007f3e0ff */
[----:B------:R-:W4:Y:S01]  /*ff00*/  LDL.LU R173, [R1+0x390] ;  /* 0x0003900001ad7983 */ /* 0x000f220000300800 */
[C---:B------:R-:W-:Y:S02]  /*ff10*/  IADD3 R213, P6, R14.reuse, R172, RZ ;  /* 0x000000ac0ed57210 */ /* 0x040fe40007fde0ff */
[----:B------:R-:W-:-:S02]  /*ff20*/  IADD3 R209, P2, R14, R167, RZ ;  /* 0x000000a70ed17210 */ /* 0x000fc40007f5e0ff */
[-C--:B------:R-:W-:Y:S02]  /*ff30*/  LEA.HI.X.SX32 R216, R171, R88.reuse, 0x1, P5 ;  /* 0x00000058abd87211 */ /* 0x080fe400028f0eff */
[-C--:B------:R-:W-:Y:S01]  /*ff40*/  LEA.HI.X.SX32 R220, R174, R88.reuse, 0x1, P3 ;  /* 0x00000058aedc7211 */ /* 0x080fe200018f0eff */
[----:B------:R-:W3:Y:S01]  /*ff50*/  LDL.LU R171, [R1+0x394] ;  /* 0x0003940001ab7983 */ /* 0x000ee20000300800 */
[----:B------:R-:W-:Y:S02]  /*ff60*/  LEA.HI.X.SX32 R212, R169, R88, 0x1, P1 ;  /* 0x00000058a9d47211 */ /* 0x000fe400008f0eff */
[C---:B------:R-:W-:Y:S01]  /*ff70*/  IADD3 R205, P4, R14.reuse, R165, RZ ;  /* 0x000000a50ecd7210 */ /* 0x040fe20007f9e0ff */
[----:B------:R-:W3:Y:S01]  /*ff80*/  LDL.LU R169, [R1+0x398] ;  /* 0x0003980001a97983 */ /* 0x000ee20000300800 */
        /* <DEDUP_REMOVED lines=8> */
[----:B------:R-:W-:Y:S02]  /*10010*/  LEA.HI.X.SX32 R204, R163, R88, 0x1, P5 ;  /* 0x00000058a3cc7211 */ /* 0x000fe400028f0eff */
[C---:B------:R-:W-:Y:S01]  /*10020*/  IADD3 R199, P1, R14.reuse, R166, RZ ;  /* 0x000000a60ec77210 */ /* 0x040fe20007f3e0ff */
[----:B------:R-:W3:Y:S01]  /*10030*/  LDL.LU R163, [R1+0x3a4] ;  /* 0x0003a40001a37983 */ /* 0x000ee20000300800 */
[----:B------:R-:W-:-:S02]  /*10040*/  IADD3 R197, P2, R14, R164, RZ ;  /* 0x000000a40ec57210 */ /* 0x000fc40007f5e0ff */
[----:B------:R-:W-:Y:S01]  /*10050*/  LEA.HI.X.SX32 R208, R170, R88, 0x1, P3 ;  /* 0x00000058aad07211 */ /* 0x000fe200018f0eff */
[----:B------:R-:W3:Y:S01]  /*10060*/  LDL.LU R174, [R1+0x3a8] ;  /* 0x0003a80001ae7983 */ /* 0x000ee20000300800 */
[----:B------:R-:W-:Y:S02]  /*10070*/  IADD3 R195, P3, R14, R162, RZ ;  /* 0x000000a20ec37210 */ /* 0x000fe40007f7e0ff */
[-C--:B------:R-:W-:Y:S01]  /*10080*/  LEA.HI.X.SX32 R202, R168, R88.reuse, 0x1, P6 ;  /* 0x00000058a8ca7211 */ /* 0x080fe200030f0eff */
[----:B------:R-:W3:Y:S01]  /*10090*/  LDL.LU R172, [R1+0x420] ;  /* 0x0004200001ac7983 */ /* 0x000ee20000300800 */
[----:B------:R-:W-:-:S03]  /*100a0*/  LEA.HI.X.SX32 R200, R166, R88, 0x1, P1 ;  /* 0x00000058a6c87211 */ /* 0x000fc600008f0eff */
[----:B------:R-:W3:Y:S01]  /*100b0*/  LDL.LU R170, [R1+0x424] ;  /* 0x0004240001aa7983 */ /* 0x000ee20000300800 */
[----:B------:R-:W-:-:S03]  /*100c0*/  LEA.HI.X.SX32 R198, R164, R88, 0x1, P2 ;  /* 0x00000058a4c67211 */ /* 0x000fc600010f0eff */
[----:B------:R-:W3:Y:S01]  /*100d0*/  LDL.LU R168, [R1+0x428] ;  /* 0x0004280001a87983 */ /* 0x000ee20000300800 */
[----:B------:R-:W-:-:S03]  /*100e0*/  LEA.HI.X.SX32 R196, R162, R88, 0x1, P3 ;  /* 0x00000058a2c47211 */ /* 0x000fc600018f0eff */
[----:B------:R-:W3:Y:S04]  /*100f0*/  LDL.LU R166, [R1+0x42c] ;  /* 0x00042c0001a67983 */ /* 0x000ee80000300800 */
        /* <DEDUP_REMOVED lines=10> */
[----:B------:R-:W3:Y:S01]  /*101a0*/  LDL.LU R222, [R1+0x458] ;  /* 0x0004580001de7983 */ /* 0x000ee20000300800 */
[----:B------:R-:W-:-:S02]  /*101b0*/  IADD3 R193, P4, R14, R179, RZ ;  /* 0x000000b30ec17210 */ /* 0x000fc40007f9e0ff */
[----:B------:R-:W-:Y:S01]  /*101c0*/  IADD3 R191, P5, R14, R176, RZ ;  /* 0x000000b00ebf7210 */ /* 0x000fe20007fbe0ff */
[----:B------:R-:W3:Y:S01]  /*101d0*/  LDL R147, [R1+0x54] ;  /* 0x0000540001937983 */ /* 0x000ee20000100800 */
[-C--:B------:R-:W-:Y:S02]  /*101e0*/  LEA.HI.X.SX32 R194, R179, R88.reuse, 0x1, P4 ;  /* 0x00000058b3c27211 */ /* 0x080fe400020f0eff */
[----:B------:R-:W-:Y:S01]  /*101f0*/  LEA.HI.X.SX32 R192, R176, R88, 0x1, P5 ;  /* 0x00000058b0c07211 */ /* 0x000fe200028f0eff */
[----:B------:R-:W3:Y:S01]  /*10200*/  LDL.LU R135, [R1+0x240] ;  /* 0x0002400001877983 */ /* 0x000ee20000300800 */
[----:B------:R-:W-:Y:S01]  /*10210*/  IMAD R128, R155, R16, RZ ;  /* 0x000000109b807224 */ /* 0x000fe200078e02ff */
[C---:B--2---:R-:W-:Y:S02]  /*10220*/  IADD3 R189, P6, R14.reuse, R177, RZ ;  /* 0x000000b10ebd7210 */ /* 0x044fe40007fde0ff */
[----:B----4-:R-:W-:-:S04]  /*10230*/  IADD3 R185, P2, R14, R173, RZ ;  /* 0x000000ad0eb97210 */ /* 0x010fc80007f5e0ff */
[-C--:B------:R-:W-:Y:S02]  /*10240*/  LEA.HI.X.SX32 R186, R173, R88.reuse, 0x1, P2 ;  /* 0x00000058adba7211 */ /* 0x080fe400010f0eff */
[C---:B---3--:R-:W-:Y:S02]  /*10250*/  IADD3 R187, P1, R14.reuse, R175, RZ ;  /* 0x000000af0ebb7210 */ /* 0x048fe40007f3e0ff */
[C---:B------:R-:W-:Y:S02]  /*10260*/  IADD3 R183, P3, R14.reuse, R171, RZ ;  /* 0x000000ab0eb77210 */ /* 0x040fe40007f7e0ff */
[----:B------:R-:W-:Y:S02]  /*10270*/  IADD3 R181, P4, R14, R169, RZ ;  /* 0x000000a90eb57210 */ /* 0x000fe40007f9e0ff */
[-C--:B------:R-:W-:Y:S02]  /*10280*/  LEA.HI.X.SX32 R190, R177, R88.reuse, 0x1, P6 ;  /* 0x00000058b1be7211 */ /* 0x080fe400030f0eff */
[----:B------:R-:W-:-:S02]  /*10290*/  LEA.HI.X.SX32 R188, R175, R88, 0x1, P1 ;  /* 0x00000058afbc7211 */ /* 0x000fc400008f0eff */
[C---:B------:R-:W-:Y:S02]  /*102a0*/  IADD3 R179, P5, R14.reuse, R167, RZ ;  /* 0x000000a70eb37210 */ /* 0x040fe40007fbe0ff */
[----:B------:R-:W-:-:S04]  /*102b0*/  IADD3 R173, P2, R14, R174, RZ ;  /* 0x000000ae0ead7210 */ /* 0x000fc80007f5e0ff */
[-C--:B------:R-:W-:Y:S02]  /*102c0*/  LEA.HI.X.SX32 R174, R174, R88.reuse, 0x1, P2 ;  /* 0x00000058aeae7211 */ /* 0x080fe400010f0eff */
[-C--:B------:R-:W-:Y:S02]  /*102d0*/  LEA.HI.X.SX32 R184, R171, R88.reuse, 0x1, P3 ;  /* 0x00000058abb87211 */ /* 0x080fe400018f0eff */
[----:B------:R-:W-:Y:S02]  /*102e0*/  LEA.HI.X.SX32 R182, R169, R88, 0x1, P4 ;  /* 0x00000058a9b67211 */ /* 0x000fe400020f0eff */
[C---:B------:R-:W-:Y:S02]  /*102f0*/  IADD3 R177, P6, R14.reuse, R165, RZ ;  /* 0x000000a50eb17210 */ /* 0x040fe40007fde0ff */
[C---:B------:R-:W-:Y:S02]  /*10300*/  IADD3 R175, P1, R14.reuse, R163, RZ ;  /* 0x000000a30eaf7210 */ /* 0x040fe40007f3e0ff */
[----:B------:R-:W-:-:S02]  /*10310*/  IADD3 R171, P3, R14, R172, RZ ;  /* 0x000000ac0eab7210 */ /* 0x000fc40007f7e0ff */
[C---:B------:R-:W-:Y:S02]  /*10320*/  IADD3 R169, P4, R14.reuse, R170, RZ ;  /* 0x000000aa0ea97210 */ /* 0x040fe40007f9e0ff */
[----:B------:R-:W-:-:S04]  /*10330*/  IADD3 R161, P2, R14, R162, RZ ;  /* 0x000000a20ea17210 */ /* 0x000fc80007f5e0ff */
[-C--:B------:R-:W-:Y:S02]  /*10340*/  LEA.HI.X.SX32 R162, R162, R88.reuse, 0x1, P2 ;  /* 0x00000058a2a27211 */ /* 0x080fe400010f0eff */
[----:B------:R-:W-:Y:S02]  /*10350*/  LEA.HI.X.SX32 R180, R167, R88, 0x1, P5 ;  /* 0x00000058a7b47211 */ /* 0x000fe400028f0eff */
[----:B------:R-:W-:Y:S02]  /*10360*/  IADD3 R167, P5, R14, R168, RZ ;  /* 0x000000a80ea77210 */ /* 0x000fe40007fbe0ff */
[-C--:B------:R-:W-:Y:S02]  /*10370*/  LEA.HI.X.SX32 R178, R165, R88.reuse, 0x1, P6 ;  /* 0x00000058a5b27211 */ /* 0x080fe400030f0eff */
[-C--:B------:R-:W-:Y:S02]  /*10380*/  LEA.HI.X.SX32 R176, R163, R88.reuse, 0x1, P1 ;  /* 0x00000058a3b07211 */ /* 0x080fe400008f0eff */
[----:B------:R-:W-:-:S02]  /*10390*/  LEA.HI.X.SX32 R172, R172, R88, 0x1, P3 ;  /* 0x00000058acac7211 */ /* 0x000fc400018f0eff */
[----:B------:R-:W-:Y:S02]  /*103a0*/  LEA.HI.X.SX32 R170, R170, R88, 0x1, P4 ;  /* 0x00000058aaaa7211 */ /* 0x000fe400020f0eff */
[----:B------:R-:W-:-:S04]  /*103b0*/  IADD3 R19, P2, R14, R151, RZ ;  /* 0x000000970e137210 */ /* 0x000fc80007f5e0ff */
[----:B------:R-:W-:Y:S02]  /*103c0*/  LEA.HI.X.SX32 R18, R151, R88, 0x1, P2 ;  /* 0x0000005897127211 */ /* 0x000fe400010f0eff */
[----:B------:R-:W-:Y:S02]  /*103d0*/  LOP3.LUT R151, R0, 0x3c, RZ, 0xfc, !PT ;  /* 0x0000003c00977812 */ /* 0x000fe400078efcff */
[C---:B------:R-:W-:Y:S02]  /*103e0*/  IADD3 R165, P6, R14.reuse, R166, RZ ;  /* 0x000000a60ea57210 */ /* 0x040fe40007fde0ff */
[C---:B------:R-:W-:Y:S02]  /*103f0*/  IADD3 R163, P1, R14.reuse, R164, RZ ;  /* 0x000000a40ea37210 */ /* 0x040fe40007f3e0ff */
[C---:B------:R-:W-:Y:S02]  /*10400*/  IADD3 R156, P3, R14.reuse, R21, RZ ;  /* 0x000000150e9c7210 */ /* 0x040fe40007f7e0ff */
[----:B------:R-:W-:-:S02]  /*10410*/  IADD3 R67, P4, R14, R23, RZ ;  /* 0x000000170e437210 */ /* 0x000fc40007f9e0ff */
[----:B------:R-:W-:Y:S02]  /*10420*/  LEA.HI.X.SX32 R168, R168, R88, 0x1, P5 ;  /* 0x00000058a8a87211 */ /* 0x000fe400028f0eff */
[----:B------:R-:W-:Y:S01]  /*10430*/  IADD3 R65, P5, R14, R148, RZ ;  /* 0x000000940e417210 */ /* 0x000fe20007fbe0ff */
[----:B------:R-:W-:Y:S01]  /*10440*/  IMAD R116, R151, R16, RZ ;  /* 0x0000001097747224 */ /* 0x000fe200078e02ff */
[-C--:B------:R-:W-:Y:S02]  /*10450*/  LEA.HI.X.SX32 R166, R166, R88.reuse, 0x1, P6 ;  /* 0x00000058a6a67211 */ /* 0x080fe400030f0eff */
[-C--:B------:R-:W-:Y:S02]  /*10460*/  LEA.HI.X.SX32 R164, R164, R88.reuse, 0x1, P1 ;  /* 0x00000058a4a47211 */ /* 0x080fe400008f0eff */
[-C--:B------:R-:W-:Y:S02]  /*10470*/  LEA.HI.X.SX32 R160, R21, R88.reuse, 0x1, P3 ;  /* 0x0000005815a07211 */ /* 0x080fe400018f0eff */
[----:B------:R-:W-:-:S02]  /*10480*/  LEA.HI.X.SX32 R68, R23, R88, 0x1, P4 ;  /* 0x0000005817447211 */ /* 0x000fc400020f0eff */
[----:B------:R-:W-:Y:S02]  /*10490*/  LOP3.LUT R151, R0, 0x38, RZ, 0xfc, !PT ;  /* 0x0000003800977812 */ /* 0x000fe400078efcff */
[C---:B------:R-:W-:Y:S02]  /*104a0*/  IADD3 R15, P6, R14.reuse, R149, RZ ;  /* 0x000000950e0f7210 */ /* 0x040fe40007fde0ff */
[C---:B------:R-:W-:Y:S02]  /*104b0*/  IADD3 R17, P1, R14.reuse, R150, RZ ;  /* 0x000000960e117210 */ /* 0x040fe40007f3e0ff */
[C---:B------:R-:W-:Y:S02]  /*104c0*/  IADD3 R21, P3, R14.reuse, R20, RZ ;  /* 0x000000140e157210 */ /* 0x040fe40007f7e0ff */
[----:B------:R-:W-:Y:S02]  /*104d0*/  IADD3 R23, P4, R14, R22, RZ ;  /* 0x000000160e177210 */ /* 0x000fe40007f9e0ff */
[----:B------:R-:W-:-:S02]  /*104e0*/  LEA.HI.X.SX32 R66, R148, R88, 0x1, P5 ;  /* 0x0000005894427211 */ /* 0x000fc400028f0eff */
[----:B------:R-:W-:Y:S01]  /*104f0*/  IADD3 R89, P5, R14, R222, RZ ;  /* 0x000000de0e597210 */ /* 0x000fe20007fbe0ff */
[----:B------:R-:W-:Y:S01]  /*10500*/  IMAD R120, R151, R16, RZ ;  /* 0x0000001097787224 */ /* 0x000fe200078e02ff */
[-C--:B------:R-:W-:Y:S02]  /*10510*/  LEA.HI.X.SX32 R14, R149, R88.reuse, 0x1, P6 ;  /* 0x00000058950e7211 */ /* 0x080fe400030f0eff */
[-C--:B------:R-:W-:Y:S01]  /*10520*/  LEA.HI.X.SX32 R64, R150, R88.reuse, 0x1, P1 ;  /* 0x0000005896407211 */ /* 0x080fe200008f0eff */
[----:B------:R-:W2:Y:S01]  /*10530*/  LDL.LU R149, [R1+0xcc] ;  /* 0x0000cc0001957983 */ /* 0x000ea20000300800 */
[-C--:B------:R-:W-:Y:S02]  /*10540*/  LEA.HI.X.SX32 R20, R20, R88.reuse, 0x1, P3 ;  /* 0x0000005814147211 */ /* 0x080fe400018f0eff */
[-C--:B------:R-:W-:Y:S02]  /*10550*/  LEA.HI.X.SX32 R22, R22, R88.reuse, 0x1, P4 ;  /* 0x0000005816167211 */ /* 0x080fe400020f0eff */
[----:B------:R-:W-:-:S02]  /*10560*/  LEA.HI.X.SX32 R88, R222, R88, 0x1, P5 ;  /* 0x00000058de587211 */ /* 0x000fc400028f0eff */
[C---:B------:R-:W-:Y:S02]  /*10570*/  LOP3.LUT R151, R0.reuse, 0x34, RZ, 0xfc, !PT ;  /* 0x0000003400977812 */ /* 0x040fe400078efcff */
[----:B------:R-:W-:-:S03]  /*10580*/  LOP3.LUT R222, R0, 0x3a, RZ, 0xfc, !PT ;  /* 0x0000003a00de7812 */ /* 0x000fc600078efcff */
[-C--:B------:R-:W-:Y:S02]  /*10590*/  IMAD R124, R151, R16.reuse, RZ ;  /* 0x00000010977c7224 */ /* 0x080fe400078e02ff */
[----:B------:R-:W-:Y:S01]  /*105a0*/  IMAD R118, R222, R16, RZ ;  /* 0x00000010de767224 */ /* 0x000fe200078e02ff */
[----:B------:R-:W3:Y:S01]  /*105b0*/  LDL.LU R151, [R1+0xd0] ;  /* 0x0000d00001977983 */ /* 0x000ee20000300800 */
[----:B------:R-:W-:-:S05]  /*105c0*/  LOP3.LUT R222, R0, 0x36, RZ, 0xfc, !PT ;  /* 0x0000003600de7812 */ /* 0x000fca00078efcff */
[----:B------:R-:W-:Y:S01]  /*105d0*/  IMAD R122, R222, R16, RZ ;  /* 0x00000010de7a7224 */ /* 0x000fe200078e02ff */
[----:B------:R-:W-:-:S05]  /*105e0*/  LOP3.LUT R222, R0, 0x32, RZ, 0xfc, !PT ;  /* 0x0000003200de7812 */ /* 0x000fca00078efcff */
[----:B------:R-:W-:Y:S02]  /*105f0*/  IMAD R126, R222, R16, RZ ;  /* 0x00000010de7e7224 */ /* 0x000fe400078e02ff */
[----:B------:R-:W4:Y:S04]  /*10600*/  LDL.LU R222, [R1+0xd4] ;  /* 0x0000d40001de7983 */ /* 0x000f280000300800 */
[----:B------:R-:W4:Y:S01]  /*10610*/  LDL.LU R155, [R1+0x474] ;  /* 0x00047400019b7983 */ /* 0x000f220000300800 */
[----:B------:R-:W-:Y:S02]  /*10620*/  SHF.R.S32.HI R152, RZ, 0x1f, R7 ;  /* 0x0000001fff987819 */ /* 0x000fe40000011407 */
[C---:B------:R-:W-:Y:S02]  /*10630*/  IADD3 R99, P5, R7.reuse, R9, RZ ;  /* 0x0000000907637210 */ /* 0x040fe40007fbe0ff */
[----:B------:R-:W-:-:S02]  /*10640*/  IADD3 R101, P6, R7, R8, RZ ;  /* 0x0000000807657210 */ /* 0x000fc40007fde0ff */
[C---:B------:R-:W-:Y:S02]  /*10650*/  IADD3 R95, P3, R7.reuse, R11, RZ ;  /* 0x0000000b075f7210 */ /* 0x040fe40007f7e0ff */
[C---:B------:R-:W-:Y:S02]  /*10660*/  IADD3 R97, P4, R7.reuse, R10, RZ ;  /* 0x0000000a07617210 */ /* 0x040fe40007f9e0ff */
[----:B------:R-:W-:Y:S02]  /*10670*/  LOP3.LUT R150, R0, 0x3e, RZ, 0xfc, !PT ;  /* 0x0000003e00967812 */ /* 0x000fe400078efcff */
[C---:B------:R-:W-:Y:S02]  /*10680*/  IADD3 R91, P1, R7.reuse, R13, RZ ;  /* 0x0000000d075b7210 */ /* 0x040fe40007f3e0ff */
[----:B------:R-:W-:Y:S02]  /*10690*/  IADD3 R93, P2, R7, R12, RZ ;  /* 0x0000000c075d7210 */ /* 0x000fe40007f5e0ff */
[----:B------:R-:W-:-:S02]  /*106a0*/  LEA.HI.X.SX32 R98, R9, R152, 0x1, P5 ;  /* 0x0000009809627211 */ /* 0x000fc400028f0eff */
[-C--:B------:R-:W-:Y:S02]  /*106b0*/  LEA.HI.X.SX32 R100, R8, R152.reuse, 0x1, P6 ;  /* 0x0000009808647211 */ /* 0x080fe400030f0eff */
[-C--:B------:R-:W-:Y:S01]  /*106c0*/  LEA.HI.X.SX32 R94, R11, R152.reuse, 0x1, P3 ;  /* 0x000000980b5e7211 */ /* 0x080fe200018f0eff */
[----:B------:R-:W1:Y:S01]  /*106d0*/  LDC.64 R8, c[0x0][0x218] ;  /* 0x00008600ff087b82 */ /* 0x000e620000000a00 */
[----:B------:R-:W-:Y:S01]  /*106e0*/  LEA.HI.X.SX32 R96, R10, R152, 0x1, P4 ;  /* 0x000000980a607211 */ /* 0x000fe200020f0eff */
[----:B------:R-:W-:Y:S01]  /*106f0*/  IMAD R114, R150, R16, RZ ;  /* 0x0000001096727224 */ /* 0x000fe200078e02ff */
[-C--:B------:R-:W-:Y:S02]  /*10700*/  LEA.HI.X.SX32 R90, R13, R152.reuse, 0x1, P1 ;  /* 0x000000980d5a7211 */ /* 0x080fe400008f0eff */
[----:B------:R-:W-:-:S03]  /*10710*/  LEA.HI.X.SX32 R92, R12, R152, 0x1, P2 ;  /* 0x000000980c5c7211 */ /* 0x000fc600010f0eff */
[----:B------:R-:W1:Y:S01]  /*10720*/  LDC.64 R10, c[0x0][0x210] ;  /* 0x00008400ff0a7b82 */ /* 0x000e620000000a00 */
[C---:B------:R-:W-:Y:S02]  /*10730*/  IADD3 R103, P1, R7.reuse, R147, RZ ;  /* 0x0000009307677210 */ /* 0x040fe40007f3e0ff */
[----:B------:R-:W-:Y:S02]  /*10740*/  IADD3 R105, P2, R7, R135, RZ ;  /* 0x0000008707697210 */ /* 0x000fe40007f5e0ff */
[C---:B------:R-:W-:Y:S02]  /*10750*/  LOP3.LUT R134, R0.reuse, 0x2c, RZ, 0xfc, !PT ;  /* 0x0000002c00867812 */ /* 0x040fe400078efcff */
[C---:B------:R-:W-:Y:S02]  /*10760*/  LOP3.LUT R146, R0.reuse, 0x2e, RZ, 0xfc, !PT ;  /* 0x0000002e00927812 */ /* 0x040fe400078efcff */
[C---:B------:R-:W-:Y:S02]  /*10770*/  LOP3.LUT R148, R0.reuse, 0x2a, RZ, 0xfc, !PT ;  /* 0x0000002a00947812 */ /* 0x040fe400078efcff */
[----:B------:R-:W-:-:S02]  /*10780*/  LOP3.LUT R150, R0, 0x28, RZ, 0xfc, !PT ;  /* 0x0000002800967812 */ /* 0x000fc400078efcff */
[-C--:B------:R-:W-:Y:S02]  /*10790*/  LEA.HI.X.SX32 R102, R147, R152.reuse, 0x1, P1 ;  /* 0x0000009893667211 */ /* 0x080fe400008f0eff */
[----:B------:R-:W-:Y:S01]  /*107a0*/  LEA.HI.X.SX32 R104, R135, R152, 0x1, P2 ;  /* 0x0000009887687211 */ /* 0x000fe200010f0eff */
[----:B------:R-:W-:Y:S01]  /*107b0*/  IMAD R132, R134, R16, RZ ;  /* 0x0000001086847224 */ /* 0x000fe200078e02ff */
[C---:B------:R-:W-:Y:S02]  /*107c0*/  IADD3 R115, P1, R7.reuse, R114, RZ ;  /* 0x0000007207737210 */ /* 0x040fe40007f3e0ff */
[----:B------:R-:W-:Y:S01]  /*107d0*/  IADD3 R117, P2, R7, R116, RZ ;  /* 0x0000007407757210 */ /* 0x000fe20007f5e0ff */
[-C--:B------:R-:W-:Y:S01]  /*107e0*/  IMAD R130, R146, R16.reuse, RZ ;  /* 0x0000001092827224 */ /* 0x080fe200078e02ff */
[----:B------:R-:W-:Y:S01]  /*107f0*/  LOP3.LUT R146, R0, 0x24, RZ, 0xfc, !PT ;  /* 0x0000002400927812 */ /* 0x000fe200078efcff */
[-C--:B------:R-:W-:Y:S01]  /*10800*/  IMAD R134, R148, R16.reuse, RZ ;  /* 0x0000001094867224 */ /* 0x080fe200078e02ff */
[----:B------:R-:W-:Y:S01]  /*10810*/  LOP3.LUT R148, R0, 0x22, RZ, 0xfc, !PT ;  /* 0x0000002200947812 */ /* 0x000fe200078efcff */
[----:B------:R-:W-:Y:S01]  /*10820*/  IMAD R136, R150, R16, RZ ;  /* 0x0000001096887224 */ /* 0x000fe200078e02ff */
[----:B------:R-:W-:-:S02]  /*10830*/  LOP3.LUT R150, R0, 0x20, RZ, 0xfc, !PT ;  /* 0x0000002000967812 */ /* 0x000fc400078efcff */
[----:B------:R-:W-:Y:S02]  /*10840*/  LOP3.LUT R145, R0, 0x26, RZ, 0xfc, !PT ;  /* 0x0000002600917812 */ /* 0x000fe400078efcff */
[-C--:B------:R-:W-:Y:S02]  /*10850*/  LEA.HI.X.SX32 R114, R114, R152.reuse, 0x1, P1 ;  /* 0x0000009872727211 */ /* 0x080fe400008f0eff */
[----:B------:R-:W-:Y:S02]  /*10860*/  LEA.HI.X.SX32 R116, R116, R152, 0x1, P2 ;  /* 0x0000009874747211 */ /* 0x000fe400010f0eff */
[C---:B------:R-:W-:Y:S02]  /*10870*/  IADD3 R123, P1, R7.reuse, R122, RZ ;  /* 0x0000007a077b7210 */ /* 0x040fe40007f3e0ff */
[----:B------:R-:W-:Y:S01]  /*10880*/  IADD3 R125, P2, R7, R124, RZ ;  /* 0x0000007c077d7210 */ /* 0x000fe20007f5e0ff */
[-C--:B------:R-:W-:Y:S01]  /*10890*/  IMAD R140, R146, R16.reuse, RZ ;  /* 0x00000010928c7224 */ /* 0x080fe200078e02ff */
[----:B------:R-:W-:Y:S01]  /*108a0*/  LOP3.LUT R146, R0, 0x1e, RZ, 0xfc, !PT ;  /* 0x0000001e00927812 */ /* 0x000fe200078efcff */
[-C--:B------:R-:W-:Y:S01]  /*108b0*/  IMAD R142, R148, R16.reuse, RZ ;  /* 0x00000010948e7224 */ /* 0x080fe200078e02ff */
[----:B------:R-:W-:Y:S01]  /*108c0*/  LOP3.LUT R148, R0, 0x1c, RZ, 0xfc, !PT ;  /* 0x0000001c00947812 */ /* 0x000fe200078efcff */
[-C--:B------:R-:W-:Y:S01]  /*108d0*/  IMAD R144, R150, R16.reuse, RZ ;  /* 0x0000001096907224 */ /* 0x080fe200078e02ff */
[----:B------:R-:W-:Y:S01]  /*108e0*/  LOP3.LUT R150, R0, 0x1a, RZ, 0xfc, !PT ;  /* 0x0000001a00967812 */ /* 0x000fe200078efcff */
[----:B------:R-:W-:Y:S01]  /*108f0*/  IMAD R138, R145, R16, RZ ;  /* 0x00000010918a7224 */ /* 0x000fe200078e02ff */
[----:B------:R-:W-:-:S02]  /*10900*/  LEA.HI.X.SX32 R122, R122, R152, 0x1, P1 ;  /* 0x000000987a7a7211 */ /* 0x000fc400008f0eff */
[----:B------:R-:W-:Y:S02]  /*10910*/  LEA.HI.X.SX32 R124, R124, R152, 0x1, P2 ;  /* 0x000000987c7c7211 */ /* 0x000fe400010f0eff */
[----:B------:R-:W-:Y:S02]  /*10920*/  LOP3.LUT R145, R0, 0x18, RZ, 0xfc, !PT ;  /* 0x0000001800917812 */ /* 0x000fe400078efcff */
[C---:B------:R-:W-:Y:S02]  /*10930*/  IADD3 R131, P1, R7.reuse, R130, RZ ;  /* 0x0000008207837210 */ /* 0x040fe40007f3e0ff */
[----:B------:R-:W-:Y:S01]  /*10940*/  IADD3 R133, P2, R7, R132, RZ ;  /* 0x0000008407857210 */ /* 0x000fe20007f5e0ff */
[----:B------:R-:W-:Y:S01]  /*10950*/  IMAD R146, R146, R16, RZ ;  /* 0x0000001092927224 */ /* 0x000fe200078e02ff */
[----:B------:R-:W-:Y:S01]  /*10960*/  LEA.HI.X.SX32 R130, R130, R152, 0x1, P1 ;  /* 0x0000009882827211 */ /* 0x000fe200008f0eff */
[----:B------:R-:W-:Y:S01]  /*10970*/  IMAD R148, R148, R16, RZ ;  /* 0x0000001094947224 */ /* 0x000fe200078e02ff */
[----:B------:R-:W-:Y:S01]  /*10980*/  LEA.HI.X.SX32 R132, R132, R152, 0x1, P2 ;  /* 0x0000009884847211 */ /* 0x000fe200010f0eff */
[-C--:B------:R-:W-:Y:S01]  /*10990*/  IMAD R150, R150, R16.reuse, RZ ;  /* 0x0000001096967224 */ /* 0x080fe200078e02ff */
[----:B------:R-:W-:Y:S01]  /*109a0*/  SHF.R.S32.HI R158, RZ, 0x1f, R6 ;  /* 0x0000001fff9e7819 */ /* 0x000fe20000011406 */
[----:B------:R-:W-:Y:S01]  /*109b0*/  IMAD R16, R145, R16, RZ ;  /* 0x0000001091107224 */ /* 0x000fe200078e02ff */
[C---:B------:R-:W-:Y:S01]  /*109c0*/  IADD3 R139, P1, R7.reuse, R138, RZ ;  /* 0x0000008a078b7210 */ /* 0x040fe20007f3e0ff */
[----:B-1----:R-:W-:Y:S01]  /*109d0*/  IMAD.WIDE.U32 R8, R6, 0x1c, R8 ;  /* 0x0000001c06087825 */ /* 0x002fe200078e0008 */
[----:B------:R-:W-:-:S02]  /*109e0*/  IADD3 R141, P2, R7, R140, RZ ;  /* 0x0000008c078d7210 */ /* 0x000fc40007f5e0ff */
[----:B------:R-:W-:Y:S01]  /*109f0*/  SHF.R.S32.HI R159, RZ, 0x1f, R5 ;  /* 0x0000001fff9f7819 */ /* 0x000fe20000011405 */
[----:B------:R-:W-:Y:S01]  /*10a00*/  IMAD.WIDE.U32 R10, R5, 0x1c, R10 ;  /* 0x0000001c050a7825 */ /* 0x000fe200078e000a */
[-C--:B------:R-:W-:Y:S02]  /*10a10*/  LEA.HI.X.SX32 R138, R138, R152.reuse, 0x1, P1 ;  /* 0x000000988a8a7211 */ /* 0x080fe400008f0eff */
[----:B------:R-:W-:Y:S01]  /*10a20*/  LEA.HI.X.SX32 R140, R140, R152, 0x1, P2 ;  /* 0x000000988c8c7211 */ /* 0x000fe200010f0eff */
[----:B------:R-:W-:Y:S01]  /*10a30*/  IMAD R12, R158, 0x1c, RZ ;  /* 0x0000001c9e0c7824 */ /* 0x000fe200078e02ff */
[----:B------:R-:W-:-:S03]  /*10a40*/  IADD3 R147, P1, R7, R146, RZ ;  /* 0x0000009207937210 */ /* 0x000fc60007f3e0ff */
[----:B------:R-:W-:Y:S02]  /*10a50*/  IMAD.IADD R9, R9, 0x1, R12 ;  /* 0x0000000109097824 */ /* 0x000fe400078e020c */
[----:B------:R-:W-:Y:S01]  /*10a60*/  IMAD.SHL.U32 R12, R86, 0x4, RZ ;  /* 0x00000004560c7824 */ /* 0x000fe200078e00ff */
[----:B------:R-:W-:-:S04]  /*10a70*/  SHF.R.S32.HI R24, RZ, 0x1f, R154 ;  /* 0x0000001fff187819 */ /* 0x000fc8000001149a */
[----:B------:R-:W-:Y:S02]  /*10a80*/  LEA.HI R154, R24, R154, RZ, 0x6 ;  /* 0x0000009a189a7211 */ /* 0x000fe400078f30ff */
[----:B------:R-:W-:Y:S02]  /*10a90*/  LEA.HI.X.SX32 R146, R146, R152, 0x1, P1 ;  /* 0x0000009892927211 */ /* 0x000fe400008f0eff */
[----:B------:R-:W-:Y:S01]  /*10aa0*/  SHF.R.S32.HI R154, RZ, 0x6, R154 ;  /* 0x00000006ff9a7819 */ /* 0x000fe2000001149a */
[----:B------:R-:W-:Y:S01]  /*10ab0*/  IMAD.SHL.U32 R13, R65, 0x4, RZ ;  /* 0x00000004410d7824 */ /* 0x000fe200078e00ff */
[----:B------:R-:W-:Y:S02]  /*10ac0*/  SHF.L.U64.HI R251, R250, 0x2, R251 ;  /* 0x00000002fafb7819 */ /* 0x000fe400000102fb */
[----:B------:R-:W-:Y:S02]  /*10ad0*/  CS2R R24, SRZ ;  /* 0x0000000000187805 */ /* 0x000fe4000001ff00 */
[----:B------:R-:W-:-:S02]  /*10ae0*/  SHF.L.U64.HI R249, R248, 0x2, R249 ;  /* 0x00000002f8f97819 */ /* 0x000fc400000102f9 */
[----:B------:R-:W-:Y:S02]  /*10af0*/  CS2R R26, SRZ ;  /* 0x00000000001a7805 */ /* 0x000fe4000001ff00 */
[----:B------:R-:W-:Y:S02]  /*10b00*/  SHF.L.U64.HI R247, R246, 0x2, R247 ;  /* 0x00000002f6f77819 */ /* 0x000fe400000102f7 */
[----:B------:R-:W-:Y:S02]  /*10b10*/  CS2R R28, SRZ ;  /* 0x00000000001c7805 */ /* 0x000fe4000001ff00 */
        /* <DEDUP_REMOVED lines=34> */
[----:B------:R-:W-:Y:S01]  /*10d40*/  SHF.L.U64.HI R210, R209, 0x2, R210 ;  /* 0x00000002d1d27819 */ /* 0x000fe200000102d2 */
[----:B------:R-:W-:Y:S01]  /*10d50*/  IMAD.SHL.U32 R250, R250, 0x4, RZ ;  /* 0x00000004fafa7824 */ /* 0x000fe200078e00ff */
        /* <DEDUP_REMOVED lines=42> */
[----:B------:R-:W-:-:S02]  /*11000*/  SHF.L.U64.HI R166, R165, 0x2, R166 ;  /* 0x00000002a5a67819 */ /* 0x000fc400000102a6 */
[----:B--2---:R-:W-:-:S04]  /*11010*/  IADD3 R107, P3, R7, R149, RZ ;  /* 0x00000095076b7210 */ /* 0x004fc80007f7e0ff */
[----:B------:R-:W-:Y:S02]  /*11020*/  LEA.HI.X.SX32 R106, R149, R152, 0x1, P3 ;  /* 0x00000098956a7211 */ /* 0x000fe400018f0eff */
[----:B------:R-:W-:-:S04]  /*11030*/  IADD3 R119, P3, R7, R118, RZ ;  /* 0x0000007607777210 */ /* 0x000fc80007f7e0ff */
[----:B------:R-:W-:Y:S02]  /*11040*/  LEA.HI.X.SX32 R118, R118, R152, 0x1, P3 ;  /* 0x0000009876767211 */ /* 0x000fe400018f0eff */
[C---:B---3--:R-:W-:Y:S02]  /*11050*/  IADD3 R109, P4, R7.reuse, R151, RZ ;  /* 0x00000097076d7210 */ /* 0x048fe40007f9e0ff */
[----:B------:R-:W-:Y:S02]  /*11060*/  IADD3 R127, P3, R7, R126, RZ ;  /* 0x0000007e077f7210 */ /* 0x000fe40007f7e0ff */
[----:B------:R-:W-:Y:S02]  /*11070*/  LEA.HI.X.SX32 R108, R151, R152, 0x1, P4 ;  /* 0x00000098976c7211 */ /* 0x000fe400020f0eff */
[----:B------:R-:W-:Y:S02]  /*11080*/  IADD3 R121, P4, R7, R120, RZ ;  /* 0x0000007807797210 */ /* 0x000fe40007f9e0ff */
[----:B------:R-:W-:-:S02]  /*11090*/  LEA.HI.X.SX32 R126, R126, R152, 0x1, P3 ;  /* 0x000000987e7e7211 */ /* 0x000fc400018f0eff */
[----:B------:R-:W-:Y:S02]  /*110a0*/  LEA.HI.X.SX32 R120, R120, R152, 0x1, P4 ;  /* 0x0000009878787211 */ /* 0x000fe400020f0eff */
[C---:B------:R-:W-:Y:S02]  /*110b0*/  IADD3 R129, P4, R7.reuse, R128, RZ ;  /* 0x0000008007817210 */ /* 0x040fe40007f9e0ff */
[C---:B------:R-:W-:Y:S02]  /*110c0*/  IADD3 R135, P3, R7.reuse, R134, RZ ;  /* 0x0000008607877210 */ /* 0x040fe40007f7e0ff */
[-C--:B------:R-:W-:Y:S02]  /*110d0*/  LEA.HI.X.SX32 R128, R128, R152.reuse, 0x1, P4 ;  /* 0x0000009880807211 */ /* 0x080fe400020f0eff */
[----:B----4-:R-:W-:Y:S02]  /*110e0*/  IADD3 R113, P6, R7, R155, RZ ;  /* 0x0000009b07717210 */ /* 0x010fe40007fde0ff */
[----:B------:R-:W-:-:S02]  /*110f0*/  LEA.HI.X.SX32 R134, R134, R152, 0x1, P3 ;  /* 0x0000009886867211 */ /* 0x000fc400018f0eff */
[C---:B------:R-:W-:Y:S02]  /*11100*/  IADD3 R111, P5, R7.reuse, R222, RZ ;  /* 0x000000de076f7210 */ /* 0x040fe40007fbe0ff */
[C---:B------:R-:W-:Y:S02]  /*11110*/  IADD3 R137, P4, R7.reuse, R136, RZ ;  /* 0x0000008807897210 */ /* 0x040fe40007f9e0ff */
[----:B------:R-:W-:Y:S02]  /*11120*/  IADD3 R143, P3, R7, R142, RZ ;  /* 0x0000008e078f7210 */ /* 0x000fe40007f7e0ff */
[-C--:B------:R-:W-:Y:S01]  /*11130*/  LEA.HI.X.SX32 R112, R155, R152.reuse, 0x1, P6 ;  /* 0x000000989b707211 */ /* 0x080fe200030f0eff */
[----:B------:R-:W-:Y:S01]  /*11140*/  IMAD.MOV.U32 R155, RZ, RZ, R8 ;  /* 0x000000ffff9b7224 */ /* 0x000fe200078e0008 */
[-C--:B------:R-:W-:Y:S01]  /*11150*/  LEA.HI.X.SX32 R110, R222, R152.reuse, 0x1, P5 ;  /* 0x00000098de6e7211 */ /* 0x080fe200028f0eff */
[----:B------:R-:W-:Y:S01]  /*11160*/  IMAD.MOV.U32 R8, RZ, RZ, R10 ;  /* 0x000000ffff087224 */ /* 0x000fe200078e000a */
[----:B------:R-:W-:-:S02]  /*11170*/  LEA.HI.X.SX32 R136, R136, R152, 0x1, P4 ;  /* 0x0000009888887211 */ /* 0x000fc400020f0eff */
[----:B------:R-:W-:Y:S02]  /*11180*/  LEA.HI.X.SX32 R142, R142, R152, 0x1, P3 ;  /* 0x000000988e8e7211 */ /* 0x000fe400018f0eff */
[C---:B------:R-:W-:Y:S02]  /*11190*/  IADD3 R145, P4, R7.reuse, R144, RZ ;  /* 0x0000009007917210 */ /* 0x040fe40007f9e0ff */
[C---:B------:R-:W-:Y:S02]  /*111a0*/  IADD3 R149, P2, R7.reuse, R148, RZ ;  /* 0x0000009407957210 */ /* 0x040fe40007f5e0ff */
[C---:B------:R-:W-:Y:S02]  /*111b0*/  IADD3 R151, P3, R7.reuse, R150, RZ ;  /* 0x0000009607977210 */ /* 0x040fe40007f7e0ff */
[----:B------:R-:W-:Y:S01]  /*111c0*/  IADD3 R153, P5, R7, R16, RZ ;  /* 0x0000001007997210 */ /* 0x000fe20007fbe0ff */
[----:B------:R-:W-:Y:S01]  /*111d0*/  IMAD R7, R159, 0x1c, RZ ;  /* 0x0000001c9f077824 */ /* 0x000fe200078e02ff */
[----:B------:R-:W-:-:S03]  /*111e0*/  SHF.L.U64.HI R10, R86, 0x2, R87 ;  /* 0x00000002560a7819 */ /* 0x000fc60000010257 */
[----:B------:R-:W-:Y:S01]  /*111f0*/  IMAD.IADD R7, R11, 0x1, R7 ;  /* 0x000000010b077824 */ /* 0x000fe200078e0207 */
[C---:B------:R-:W-:Y:S01]  /*11200*/  SHF.L.U64.HI R11, R84.reuse, 0x2, R85 ;  /* 0x00000002540b7819 */ /* 0x040fe20000010255 */
[----:B------:R1:W-:Y:S04]  /*11210*/  STL [R1+0x48], R10 ;  /* 0x0000480a01007387 */ /* 0x0003e80000100800 */
[----:B------:R2:W-:Y:S01]  /*11220*/  STL [R1+0x44], R12 ;  /* 0x0000440c01007387 */ /* 0x0005e20000100800 */
[----:B-1----:R-:W-:-:S03]  /*11230*/  IMAD.SHL.U32 R10, R84, 0x4, RZ ;  /* 0x00000004540a7824 */ /* 0x002fc600078e00ff */
[----:B------:R1:W-:Y:S01]  /*11240*/  STL [R1+0x40], R11 ;  /* 0x0000400b01007387 */ /* 0x0003e20000100800 */
[----:B--2---:R-:W-:-:S03]  /*11250*/  SHF.L.U64.HI R12, R82, 0x2, R83 ;  /* 0x00000002520c7819 */ /* 0x004fc60000010253 */
[----:B------:R2:W-:Y:S01]  /*11260*/  STL [R1+0x3c], R10 ;  /* 0x00003c0a01007387 */ /* 0x0005e20000100800 */
[----:B-1----:R-:W-:-:S03]  /*11270*/  IMAD.SHL.U32 R11, R82, 0x4, RZ ;  /* 0x00000004520b7824 */ /* 0x002fc600078e00ff */
[----:B------:R1:W-:Y:S01]  /*11280*/  STL [R1+0x38], R12 ;  /* 0x0000380c01007387 */ /* 0x0003e20000100800 */
[----:B--2---:R-:W-:-:S03]  /*11290*/  SHF.L.U64.HI R10, R80, 0x2, R81 ;  /* 0x00000002500a7819 */ /* 0x004fc60000010251 */
[----:B------:R2:W-:Y:S04]  /*112a0*/  STL [R1+0x34], R11 ;  /* 0x0000340b01007387 */ /* 0x0005e80000100800 */
[----:B------:R3:W-:Y:S01]  /*112b0*/  STL [R1+0x30], R10 ;  /* 0x0000300a01007387 */ /* 0x0007e20000100800 */
[----:B-1----:R-:W-:Y:S01]  /*112c0*/  IMAD.SHL.U32 R12, R80, 0x4, RZ ;  /* 0x00000004500c7824 */ /* 0x002fe200078e00ff */
[----:B--2---:R-:W-:-:S04]  /*112d0*/  SHF.L.U64.HI R11, R78, 0x2, R79 ;  /* 0x000000024e0b7819 */ /* 0x004fc8000001024f */
[----:B------:R1:W-:Y:S01]  /*112e0*/  STL [R1+0x2c], R12 ;  /* 0x00002c0c01007387 */ /* 0x0003e20000100800 */
[----:B---3--:R-:W-:-:S03]  /*112f0*/  IMAD.SHL.U32 R10, R78, 0x4, RZ ;  /* 0x000000044e0a7824 */ /* 0x008fc600078e00ff */
[----:B------:R2:W-:Y:S04]  /*11300*/  STL [R1+0x28], R11 ;  /* 0x0000280b01007387 */ /* 0x0005e80000100800 */
[----:B------:R3:W-:Y:S01]  /*11310*/  STL [R1+0x24], R10 ;  /* 0x0000240a01007387 */ /* 0x0007e20000100800 */
[C---:B-1----:R-:W-:Y:S01]  /*11320*/  SHF.L.U64.HI R12, R76.reuse, 0x2, R77 ;  /* 0x000000024c0c7819 */ /* 0x042fe2000001024d */
[----:B--2---:R-:W-:-:S04]  /*11330*/  IMAD.SHL.U32 R11, R76, 0x4, RZ ;  /* 0x000000044c0b7824 */ /* 0x004fc800078e00ff */
[----:B------:R1:W-:Y:S01]  /*11340*/  STL [R1+0x20], R12 ;  /* 0x0000200c01007387 */ /* 0x0003e20000100800 */
[----:B---3--:R-:W-:-:S03]  /*11350*/  SHF.L.U64.HI R10, R74, 0x2, R75 ;  /* 0x000000024a0a7819 */ /* 0x008fc6000001024b */
[----:B------:R2:W-:Y:S04]  /*11360*/  STL [R1+0x1c], R11 ;  /* 0x00001c0b01007387 */ /* 0x0005e80000100800 */
[----:B------:R3:W-:Y:S01]  /*11370*/  STL [R1+0x18], R10 ;  /* 0x0000180a01007387 */ /* 0x0007e20000100800 */
[----:B-1----:R-:W-:Y:S01]  /*11380*/  IMAD.SHL.U32 R12, R74, 0x4, RZ ;  /* 0x000000044a0c7824 */ /* 0x002fe200078e00ff */
[----:B--2---:R-:W-:-:S04]  /*11390*/  SHF.L.U64.HI R11, R72, 0x2, R73 ;  /* 0x00000002480b7819 */ /* 0x004fc80000010249 */
[----:B------:R1:W-:Y:S01]  /*113a0*/  STL [R1+0x14], R12 ;  /* 0x0000140c01007387 */ /* 0x0003e20000100800 */
[----:B---3--:R-:W-:-:S03]  /*113b0*/  IMAD.SHL.U32 R10, R72, 0x4, RZ ;  /* 0x00000004480a7824 */ /* 0x008fc600078e00ff */
[----:B------:R2:W-:Y:S01]  /*113c0*/  STL [R1+0x10], R11 ;  /* 0x0000100b01007387 */ /* 0x0005e20000100800 */
[----:B------:R-:W-:-:S03]  /*113d0*/  LEA.HI.X.SX32 R144, R144, R152, 0x1, P4 ;  /* 0x0000009890907211 */ /* 0x000fc600020f0eff */
[----:B------:R3:W-:Y:S01]  /*113e0*/  STL [R1+0xc], R10 ;  /* 0x00000c0a01007387 */ /* 0x0007e20000100800 */
[----:B-1----:R-:W-:Y:S02]  /*113f0*/  SHF.L.U64.HI R12, R70, 0x2, R71 ;  /* 0x00000002460c7819 */ /* 0x002fe40000010247 */
[-C--:B------:R-:W-:Y:S01]  /*11400*/  LEA.HI.X.SX32 R148, R148, R152.reuse, 0x1, P2 ;  /* 0x0000009894947211 */ /* 0x080fe200010f0eff */
[----:B--2---:R-:W-:Y:S01]  /*11410*/  IMAD.SHL.U32 R11, R70, 0x4, RZ ;  /* 0x00000004460b7824 */ /* 0x004fe200078e00ff */
[-C--:B------:R-:W-:Y:S02]  /*11420*/  LEA.HI.X.SX32 R150, R150, R152.reuse, 0x1, P3 ;  /* 0x0000009896967211 */ /* 0x080fe400018f0eff */
[----:B---3--:R-:W-:Y:S01]  /*11430*/  SHF.L.U64.HI R10, R252, 0x2, R69 ;  /* 0x00000002fc0a7819 */ /* 0x008fe20000010245 */
[----:B------:R1:W-:Y:S01]  /*11440*/  STL [R1+0x8], R12 ;  /* 0x0000080c01007387 */ /* 0x0003e20000100800 */
[----:B------:R-:W-:Y:S02]  /*11450*/  LEA.HI.X.SX32 R152, R16, R152, 0x1, P5 ;  /* 0x0000009810987211 */ /* 0x000fe400028f0eff */
[----:B------:R-:W-:Y:S01]  /*11460*/  SHF.L.U64.HI R222, R6, 0x2, R158 ;  /* 0x0000000206de7819 */ /* 0x000fe2000001029e */
[----:B------:R2:W-:Y:S01]  /*11470*/  STL [R1+0x4], R11 ;  /* 0x0000040b01007387 */ /* 0x0005e20000100800 */
[----:B------:R-:W-:Y:S01]  /*11480*/  SHF.L.U64.HI R164, R163, 0x2, R164 ;  /* 0x00000002a3a47819 */ /* 0x000fe200000102a4 */
[----:B------:R-:W-:Y:S01]  /*11490*/  IMAD.SHL.U32 R252, R252, 0x4, RZ ;  /* 0x00000004fcfc7824 */ /* 0x000fe200078e00ff */
[----:B------:R-:W-:Y:S01]  /*114a0*/  SHF.L.U64.HI R162, R161, 0x2, R162 ;  /* 0x00000002a1a27819 */ /* 0x000fe200000102a2 */
[----:B------:R3:W-:Y:S01]  /*114b0*/  STL [R1], R10 ;  /* 0x0000000a01007387 */ /* 0x0007e20000100800 */
[C---:B------:R-:W-:Y:S01]  /*114c0*/  SHF.L.U64.HI R160, R156.reuse, 0x2, R160 ;  /* 0x000000029ca07819 */ /* 0x040fe200000102a0 */
[----:B------:R-:W-:Y:S01]  /*114d0*/  IMAD.SHL.U32 R205, R205, 0x4, RZ ;  /* 0x00000004cdcd7824 */ /* 0x000fe200078e00ff */
[----:B-1----:R-:W-:Y:S01]  /*114e0*/  SHF.L.U64.HI R12, R65, 0x2, R66 ;  /* 0x00000002410c7819 */ /* 0x002fe20000010242 */
[----:B------:R-:W-:Y:S01]  /*114f0*/  IMAD.SHL.U32 R203, R203, 0x4, RZ ;  /* 0x00000004cbcb7824 */ /* 0x000fe200078e00ff */
[----:B------:R-:W-:Y:S01]  /*11500*/  SHF.L.U64.HI R14, R15, 0x2, R14 ;  /* 0x000000020f0e7819 */ /* 0x000fe2000001020e */
[----:B--2---:R-:W-:Y:S01]  /*11510*/  IMAD.SHL.U32 R11, R67, 0x4, RZ ;  /* 0x00000004430b7824 */ /* 0x004fe200078e00ff */
[----:B------:R-:W-:Y:S01]  /*11520*/  SHF.L.U64.HI R16, R17, 0x2, R64 ;  /* 0x0000000211107819 */ /* 0x000fe20000010240 */
[----:B------:R-:W-:Y:S01]  /*11530*/  IMAD.SHL.U32 R201, R201, 0x4, RZ ;  /* 0x00000004c9c97824 */ /* 0x000fe200078e00ff */
[----:B------:R-:W-:Y:S01]  /*11540*/  SHF.L.U64.HI R18, R19, 0x2, R18 ;  /* 0x0000000213127819 */ /* 0x000fe20000010212 */
[----:B------:R-:W-:Y:S01]  /*11550*/  IMAD.SHL.U32 R199, R199, 0x4, RZ ;  /* 0x00000004c7c77824 */ /* 0x000fe200078e00ff */
[----:B---3--:R-:W-:Y:S01]  /*11560*/  SHF.L.U64.HI R10, R67, 0x2, R68 ;  /* 0x00000002430a7819 */ /* 0x008fe20000010244 */
        /* <DEDUP_REMOVED lines=73> */
[----:B------:R-:W-:Y:S01]  /*11a00*/  CS2R R64, SRZ ;  /* 0x0000000000407805 */ /* 0x000fe2000001ff00 */
        /* <DEDUP_REMOVED lines=22> */
[----:B------:R-:W-:-:S02]  /*11b70*/  IMAD.SHL.U32 R135, R135, 0x4, RZ ;  /* 0x0000000487877824 */ /* 0x000fc400078e00ff */
[----:B------:R-:W-:Y:S02]  /*11b80*/  IMAD.SHL.U32 R137, R137, 0x4, RZ ;  /* 0x0000000489897824 */ /* 0x000fe400078e00ff */
[----:B------:R-:W-:Y:S02]  /*11b90*/  IMAD.SHL.U32 R139, R139, 0x4, RZ ;  /* 0x000000048b8b7824 */ /* 0x000fe400078e00ff */
[----:B------:R-:W-:Y:S02]  /*11ba0*/  IMAD.SHL.U32 R141, R141, 0x4, RZ ;  /* 0x000000048d8d7824 */ /* 0x000fe400078e00ff */
[----:B------:R-:W-:Y:S02]  /*11bb0*/  IMAD.SHL.U32 R143, R143, 0x4, RZ ;  /* 0x000000048f8f7824 */ /* 0x000fe400078e00ff */
[----:B------:R-:W-:Y:S02]  /*11bc0*/  IMAD.SHL.U32 R145, R145, 0x4, RZ ;  /* 0x0000000491917824 */ /* 0x000fe400078e00ff */
[----:B------:R-:W-:-:S02]  /*11bd0*/  IMAD.SHL.U32 R147, R147, 0x4, RZ ;  /* 0x0000000493937824 */ /* 0x000fc400078e00ff */
[----:B------:R-:W-:Y:S02]  /*11be0*/  IMAD.SHL.U32 R149, R149, 0x4, RZ ;  /* 0x0000000495957824 */ /* 0x000fe400078e00ff */
[----:B------:R-:W-:Y:S02]  /*11bf0*/  IMAD.SHL.U32 R151, R151, 0x4, RZ ;  /* 0x0000000497977824 */ /* 0x000fe400078e00ff */
[----:B------:R-:W-:Y:S02]  /*11c00*/  IMAD.SHL.U32 R153, R153, 0x4, RZ ;  /* 0x0000000499997824 */ /* 0x000fe400078e00ff */
[----:B------:R-:W-:Y:S01]  /*11c10*/  VIADD R158, R154, 0xfffffff9 ;  /* 0xfffffff99a9e7836 */ /* 0x000fe20000000000 */
[----:B------:R-:W-:Y:S01]  /*11c20*/  UIADD3 UR12, UR12, -0x1c0, URZ ;  /* 0xfffffe400c0c7890 */ /* 0x000fe2000fffe03f */
[----:B------:R-:W-:Y:S01]  /*11c30*/  UMOV UR13, 0x6 ;  /* 0x00000006000d7882 */ /* 0x000fe20000000000 */
[----:B------:R-:W-:Y:S01]  /*11c40*/  UMOV UR14, 0xffffffff ;  /* 0xffffffff000e7882 */ /* 0x000fe20000000000 */
[----:B------:R-:W-:-:S09]  /*11c50*/  UMOV UR4, URZ ;  /* 0x0000003f00047c82 */ /* 0x000fd20008000000 */
.L_x_1:
[----:B------:R-:W-:Y:S01]  /*11c60*/  UIADD3 UR14, UR14, 0x1, URZ ;  /* 0x000000010e0e7890 */ /* 0x000fe2000fffe03f */
[----:B------:R-:W-:-:S04]  /*11c70*/  DEPBAR.LE SB0, 0xc ;  /* 0x000083000000791a */ /* 0x000fc80000000000 */
[----:B------:R-:W-:Y:S01]  /*11c80*/  BAR.SYNC.DEFER_BLOCKING 0x0 ;  /* 0x0000000000007b1d */ /* 0x000fe20000010000 */
[----:B------:R-:W-:Y:S01]  /*11c90*/  UISETP.GT.AND UP0, UPT, UR14, 0x7, UPT ;  /* 0x000000070e00788c */ /* 0x000fe2000bf04270 */
[----:B------:R-:W-:Y:S01]  /*11ca0*/  VIADD R158, R154, 0xfffffff9 ;  /* 0xfffffff99a9e7836 */ /* 0x000fe20000000000 */
[----:B------:R-:W-:Y:S01]  /*11cb0*/  ISETP.GE.AND P2, PT, R0, UR12, PT ;  /* 0x0000000c00007c0c */ /* 0x000fe2000bf46270 */
[----:B------:R-:W-:Y:S02]  /*11cc0*/  UIADD3 UR13, UR13, 0x1, URZ ;  /* 0x000000010d0d7890 */ /* 0x000fe4000fffe03f */
[----:B------:R-:W-:Y:S01]  /*11cd0*/  USEL UR14, UR14, URZ, !UP0 ;  /* 0x0000003f0e0e7287 */ /* 0x000fe2000c000000 */
[----:B------:R-:W-:Y:S01]  /*11ce0*/  ISETP.LE.AND P1, PT, R158, UR4, PT ;  /* 0x000000049e007c0c */ /* 0x000fe2000bf23270 */
[----:B------:R-:W-:Y:S01]  /*11cf0*/  UMOV UR11, 0x40000040 ;  /* 0x40000040000b7882 */ /* 0x000fe20000000000 */
[----:B------:R-:W-:Y:S01]  /*11d00*/  UMOV UR9, 0x40000040 ;  /* 0x4000004000097882 */ /* 0x000fe20000000000 */
[----:B------:R-:W-:Y:S01]  /*11d10*/  ULEA UR5, UR14, UR7, 0xe ;  /* 0x000000070e057291 */ /* 0x000fe2000f8e703f */
[----:B------:R-:W-:Y:S01]  /*11d20*/  SEL R158, RZ, 0x4, P2 ;  /* 0x00000004ff9e7807 */ /* 0x000fe20001000000 */
[----:B------:R-:W-:-:S02]  /*11d30*/  ULEA UR6, UR14, UR7, 0xf ;  /* 0x000000070e067291 */ /* 0x000fc4000f8e783f */
[----:B------:R-:W-:Y:S01]  /*11d40*/  UIADD3 UR5, UR5, 0x40000, URZ ;  /* 0x0004000005057890 */ /* 0x000fe2000fffe03f */
[----:B------:R-:W-:Y:S01]  /*11d50*/  SEL R158, R158, RZ, !P1 ;  /* 0x000000ff9e9e7207 */ /* 0x000fe20004800000 */
[----:B------:R-:W-:Y:S02]  /*11d60*/  USHF.R.U32.HI UR6, URZ, 0x4, UR6 ;  /* 0x000000043f067899 */ /* 0x000fe40008011606 */
[----:B------:R-:W-:Y:S01]  /*11d70*/  USHF.R.U32.HI UR5, URZ, 0x4, UR5 ;  /* 0x000000043f057899 */ /* 0x000fe20008011605 */
[----:B------:R-:W-:Y:S01]  /*11d80*/  ISETP.NE.U32.AND P2, PT, R158, RZ, PT ;  /* 0x000000ff9e00720c */ /* 0x000fe20003f45070 */
[----:B------:R-:W-:Y:S01]  /*11d90*/  USGXT.U32 UR10, UR6, 0xe ;  /* 0x0000000e060a789a */ /* 0x000fe20008000000 */
[----:B------:R-:W-:Y:S01]  /*11da0*/  IADD3 R158, P3, R8, R113, RZ ;  /* 0x00000071089e7210 */ /* 0x000fe20007f7e0ff */
[----:B------:R-:W-:Y:S01]  /*11db0*/  USGXT.U32 UR8, UR5, 0xe ;  /* 0x0000000e0508789a */ /* 0x000fe20008000000 */
[----:B------:R-:W-:Y:S02]  /*11dc0*/  WARPGROUP.ARRIVE ;  /* 0x00000000000079c5 */ /* 0x000fe40000000000 */
[----:B------:R-:W-:Y:S01]  /*11dd0*/  UMOV UR5, URZ ;  /* 0x0000003f00057c82 */ /* 0x000fe20008000000 */
[----:B------:R-:W-:Y:S01]  /*11de0*/  UMOV UR6, URZ ;  /* 0x0000003f00067c82 */ /* 0x000fe20008000000 */
[----:B------:R-:W-:-:S04]  /*11df0*/  IMAD.X R159, R7, 0x1, R112, P3 ;  /* 0x00000001079f7824 */ /* 0x000fc800018e0670 */
[----:B------:R-:W-:Y:S01]  /*11e00*/  HGMMA.64x128x8.F32.TF32 R24, gdesc[UR8], R24 ;  /* 0x05e00000081879f0 */ /* 0x000fe20008702818 */
[----:B------:R-:W-:Y:S02]  /*11e10*/  UIADD3 UR10, UP1, UR10, 0x2, URZ ;  /* 0x000000020a0a7890 */ /* 0x000fe4000ff3e03f */
[----:B------:R-:W-:Y:S02]  /*11e20*/  UIADD3 UR8, UP0, UR8, 0x2, URZ ;  /* 0x0000000208087890 */ /* 0x000fe4000ff1e03f */
[----:B------:R-:W-:Y:S02]  /*11e30*/  UIADD3.X UR11, UR6, 0x40000040, URZ, UP1, !UPT ;  /* 0x40000040060b7890 */ /* 0x000fe40008ffe43f */
[----:B------:R-:W-:Y:S02]  /*11e40*/  UIADD3.X UR9, UR5, 0x40000040, URZ, UP0, !UPT ;  /* 0x4000004005097890 */ /* 0x000fe400087fe43f */
[----:B------:R-:W-:Y:S02]  /*11e50*/  UIADD3.64 UR22, UR10, 0x2, URZ ;  /* 0x000000020a167897 */ /* 0x000fe4000fffe03f */
[----:B------:R-:W-:-:S02]  /*11e60*/  UIADD3.64 UR20, UR8, 0x2, URZ ;  /* 0x0000000208147897 */ /* 0x000fc4000fffe03f */
[----:B------:R-:W-:-:S04]  /*11e70*/  UISETP.GT.AND UP0, UPT, UR13, 0x7, UPT ;  /* 0x000000070d00788c */ /* 0x000fc8000bf04270 */
[----:B------:R-:W-:-:S04]  /*11e80*/  USEL UR13, UR13, URZ, !UP0 ;  /* 0x0000003f0d0d7287 */ /* 0x000fc8000c000000 */
[----:B------:R-:W-:-:S06]  /*11e90*/  ULEA UR5, UR13, UR7, 0xe ;  /* 0x000000070d057291 */ /* 0x000fcc000f8e703f */
[----:B------:R-:W-:Y:S01]  /*11ea0*/  VIADD R222, R3, UR5 ;  /* 0x0000000503de7c36 */ /* 0x000fe20008000000 */
[----:B------:R-:W-:-:S12]  /*11eb0*/  HGMMA.64x128x8.F32.TF32 R24, gdesc[UR8], R24 ;  /* 0x05e00000081879f0 */ /* 0x000fd80008702818 */
[----:B------:R-:W-:Y:S01]  /*11ec0*/  HGMMA.64x128x8.F32.TF32 R24, gdesc[UR20], R24 ;  /* 0x05e00000141879f0 */ /* 0x000fe20008702818 */
[----:B------:R-:W-:Y:S02]  /*11ed0*/  UIADD3.64 UR22, UR10, 0x4, URZ ;  /* 0x000000040a167897 */ /* 0x000fe4000fffe03f */
[----:B------:R-:W-:-:S09]  /*11ee0*/  UIADD3.64 UR20, UR8, 0x4, URZ ;  /* 0x0000000408147897 */ /* 0x000fd2000fffe03f */
        /* <DEDUP_REMOVED lines=8> */
[----:B------:R-:W-:Y:S02]  /*11f70*/  UIADD3.64 UR20, UR8, 0x202, URZ ;  /* 0x0000020208147897 */ /* 0x000fe4000fffe03f */
[----:B------:R-:W-:Y:S02]  /*11f80*/  UIADD3.64 UR10, UR10, 0x404, URZ ;  /* 0x000004040a0a7897 */ /* 0x000fe4000fffe03f */
[----:B------:R-:W-:-:S05]  /*11f90*/  UIADD3.64 UR8, UR8, 0x204, URZ ;  /* 0x0000020408087897 */ /* 0x000fca000fffe03f */
[----:B------:R-:W-:-:S12]  /*11fa0*/  HGMMA.64x128x8.F32.TF32 R24, gdesc[UR20], R24 ;  /* 0x05e00000141879f0 */ /* 0x000fd80008702818 */
[----:B------:R-:W-:Y:S03]  /*11fb0*/  HGMMA.64x128x8.F32.TF32 R24, gdesc[UR8], R24, gsb0 ;  /* 0x05e00000081879f0 */ /* 0x000fe60008002818 */
[----:B------:R-:W-:Y:S02]  /*11fc0*/  WARPGROUP.DEPBAR.LE gsb0, 0x1 ;  /* 0x00008000000079c5 */ /* 0x000fe40000010100 */
[----:B------:R-:W-:Y:S06]  /*11fd0*/  BAR.SYNC.DEFER_BLOCKING 0x0 ;  /* 0x0000000000007b1d */ /* 0x000fec0000010000 */
[----:B------:R-:W-:Y:S01]  /*11fe0*/  @!PT LDS RZ, [RZ] ;  /* 0x00000000fffff984 */ /* 0x000fe20000000800 */
[----:B------:R-:W-:Y:S01]  /*11ff0*/  @!PT LDS RZ, [RZ] ;  /* 0x00000000fffff984 */ /* 0x000fe20000000800 */
[----:B------:R-:W-:Y:S01]  /*12000*/  @!PT LDS RZ, [RZ] ;  /* 0x00000000fffff984 */ /* 0x000fe20000000800 */
[----:B------:R1:W-:Y:S02]  /*12010*/  LDGSTS.E [R222+0x40000], desc[UR16][R158.64], P2 ;  /* 0x400000009ede7fae */ /* 0x0003e40009121850 */
[----:B-1----:R-:W-:-:S04]  /*12020*/  LOP3.LUT R159, R0, 0x2, RZ, 0xfc, !PT ;  /* 0x00000002009f7812 */ /* 0x002fc800078efcff */
[----:B------:R-:W-:-:S04]  /*12030*/  ISETP.GE.AND P2, PT, R159, UR12, PT ;  /* 0x0000000c9f007c0c */ /* 0x000fc8000bf46270 */
[----:B------:R-:W-:-:S04]  /*12040*/  SEL R158, RZ, 0x4, P2 ;  /* 0x00000004ff9e7807 */ /* 0x000fc80001000000 */
[----:B------:R-:W-:-:S04]  /*12050*/  SEL R158, R158, RZ, !P1 ;  /* 0x000000ff9e9e7207 */ /* 0x000fc80004800000 */
[----:B------:R-:W-:Y:S02]  /*12060*/  ISETP.NE.U32.AND P2, PT, R158, RZ, PT ;  /* 0x000000ff9e00720c */ /* 0x000fe40003f45070 */
[----:B------:R-:W-:-:S05]  /*12070*/  IADD3 R158, P3, R8, R111, RZ ;  /* 0x0000006f089e7210 */ /* 0x000fca0007f7e0ff */
[----:B------:R-:W-:-:S06]  /*12080*/  IMAD.X R159, R7, 0x1, R110, P3 ;  /* 0x00000001079f7824 */ /* 0x000fcc00018e066e */
        /* <DEDUP_REMOVED lines=17> */
[----:B-1----:R-:W-:Y:S02]  /*121a0*/  LOP3.LUT R159, R0, 0x4, RZ, 0xfc, !PT ;  /* 0x00000004009f7812 */ /* 0x002fe400078efcff */
[----:B------:R-:W-:Y:S02]  /*121b0*/  LOP3.LUT R222, R3, 0x10, RZ, 0x3c, !PT ;  /* 0x0000001003de7812 */ /* 0x000fe400078e3cff */
[----:B------:R-:W-:-:S03]  /*121c0*/  ISETP.GE.AND P2, PT, R159, UR12, PT ;  /* 0x0000000c9f007c0c */ /* 0x000fc6000bf46270 */
[----:B------:R-:W-:Y:S01]  /*121d0*/  VIADD R222, R222, UR5 ;  /* 0x00000005dede7c36 */ /* 0x000fe20008000000 */
        /* <DEDUP_REMOVED lines=204> */
[----:B------:R-:W-:Y:S01]  /*12ea0*/  SEL R158, RZ, 0x4, P2 ;  /* 0x00000004ff9e7807 */ /* 0x000fe20001000000 */
[----:B------:R-:W-:-:S03]  /*12eb0*/  ULEA UR5, UR13, UR7, 0xf ;  /* 0x000000070d057291 */ /* 0x000fc6000f8e783f */
        /* <DEDUP_REMOVED lines=28> */
[----:B------:R1:W-:Y:S04]  /*13080*/  LDGSTS.E [R222+0x42008], desc[UR16][R158.64], P2 ;  /* 0x420080009ede7fae */ /* 0x0003e80009121850 */
[----:B------:R-:W0:Y:S01]  /*13090*/  LDGDEPBAR ;  /* 0x00000000000079af */ /* 0x000e220000000000 */
[----:B-1----:R-:W1:Y:S01]  /*130a0*/  S2R R159, SR_TID.X ;  /* 0x00000000009f7919 */ /* 0x002e620000002100 */
[----:B------:R-:W-:Y:S01]  /*130b0*/  VIADD R222, R4, UR5 ;  /* 0x0000000504de7c36 */ /* 0x000fe20008000000 */
[----:B-1----:R-:W-:-:S04]  /*130c0*/  LOP3.LUT R159, R159, 0x3f, RZ, 0xc0, !PT ;  /* 0x0000003f9f9f7812 */ /* 0x002fc800078ec0ff */
[----:B------:R-:W-:-:S04]  /*130d0*/  ISETP.GE.AND P2, PT, R159, UR12, PT ;  /* 0x0000000c9f007c0c */ /* 0x000fc8000bf46270 */
[----:B------:R-:W-:-:S04]  /*130e0*/  SEL R158, RZ, 0x4, P2 ;  /* 0x00000004ff9e7807 */ /* 0x000fc80001000000 */
[----:B------:R-:W-:-:S04]  /*130f0*/  SEL R158, R158, RZ, !P1 ;  /* 0x000000ff9e9e7207 */ /* 0x000fc80004800000 */
[----:B------:R-:W-:Y:S02]  /*13100*/  ISETP.NE.U32.AND P1, PT, R158, RZ, PT ;  /* 0x000000ff9e00720c */ /* 0x000fe40003f25070 */
[----:B------:R-:W-:-:S05]  /*13110*/  IADD3 R158, P2, R155, R89, RZ ;  /* 0x000000599b9e7210 */ /* 0x000fca0007f5e0ff */
[----:B------:R-:W-:-:S06]  /*13120*/  IMAD.X R159, R9, 0x1, R88, P2 ;  /* 0x00000001099f7824 */ /* 0x000fcc00010e0658 */
[----:B------:R1:W-:Y:S02]  /*13130*/  LDGSTS.E [R222], desc[UR16][R158.64], P1 ;  /* 0x000000009ede7fae */ /* 0x0003e40008921850 */
[----:B-1----:R-:W-:-:S05]  /*13140*/  IADD3 R158, P2, R155, R17, RZ ;  /* 0x000000119b9e7210 */ /* 0x002fca0007f5e0ff */
[----:B------:R-:W-:-:S05]  /*13150*/  IMAD.X R159, R9, 0x1, R16, P2 ;  /* 0x00000001099f7824 */ /* 0x000fca00010e0610 */
[----:B------:R1:W-:Y:S02]  /*13160*/  LDGSTS.E [R222+0x400], desc[UR16][R158.64], P1 ;  /* 0x004000009ede7fae */ /* 0x0003e40008921850 */
        /* <DEDUP_REMOVED lines=35> */
[----:B------:R1:W-:Y:S04]  /*133a0*/  LDGSTS.E [R222+0x3400], desc[UR16][R158.64], P1 ;  /* 0x034000009ede7fae */ /* 0x0003e80008921850 */
[----:B------:R-:W1:Y:S02]  /*133b0*/  LDL R159, [R1+0xc] ;  /* 0x00000c00019f7983 */ /* 0x000e640000100800 */
[----:B-1----:R-:W-:Y:S02]  /*133c0*/  IADD3 R158, P2, R155, R159, RZ ;  /* 0x0000009f9b9e7210 */ /* 0x002fe40007f5e0ff */
[----:B------:R-:W2:Y:S03]  /*133d0*/  LDL R159, [R1+0x10] ;  /* 0x00001000019f7983 */ /* 0x000ea60000100800 */
[----:B--2---:R-:W-:-:S05]  /*133e0*/  IMAD.X R159, R9, 0x1, R159, P2 ;  /* 0x00000001099f7824 */ /* 0x004fca00010e069f */
[----:B------:R1:W-:Y:S04]  /*133f0*/  LDGSTS.E [R222+0x3800], desc[UR16][R158.64], P1 ;  /* 0x038000009ede7fae */ /* 0x0003e80008921850 */
[----:B------:R-:W1:Y:S02]  /*13400*/  LDL R159, [R1+0x2c] ;  /* 0x00002c00019f7983 */ /* 0x000e640000100800 */
[----:B-1----:R-:W-:Y:S02]  /*13410*/  IADD3 R158, P2, R155, R159, RZ ;  /* 0x0000009f9b9e7210 */ /* 0x002fe40007f5e0ff */
[----:B------:R-:W2:Y:S03]  /*13420*/  LDL R159, [R1+0x30] ;  /* 0x00003000019f7983 */ /* 0x000ea60000100800 */
[----:B--2---:R-:W-:-:S05]  /*13430*/  IMAD.X R159, R9, 0x1, R159, P2 ;  /* 0x00000001099f7824 */ /* 0x004fca00010e069f */
[----:B------:R1:W-:Y:S02]  /*13440*/  LDGSTS.E [R222+0x3c00], desc[UR16][R158.64], P1 ;  /* 0x03c000009ede7fae */ /* 0x0003e40008921850 */
[----:B-1----:R-:W-:Y:S02]  /*13450*/  LOP3.LUT R222, R4, 0x20, RZ, 0x3c, !PT ;  /* 0x0000002004de7812 */ /* 0x002fe400078e3cff */
[----:B------:R-:W-:-:S03]  /*13460*/  IADD3 R158, P2, R155, R23, RZ ;  /* 0x000000179b9e7210 */ /* 0x000fc60007f5e0ff */
[----:B------:R-:W-:Y:S02]  /*13470*/  VIADD R222, R222, UR5 ;  /* 0x00000005dede7c36 */ /* 0x000fe40008000000 */
        /* <DEDUP_REMOVED lines=92> */
[----:B------:R-:W2:Y:S01]  /*13a40*/  LDL R159, [R1] ;  /* 0x00000000019f7983 */ /* 0x000ea20000100800 */
[----:B-1----:R-:W-:-:S05]  /*13a50*/  IADD3 R158, P2, R155, R252, RZ ;  /* 0x000000fc9b9e7210 */ /* 0x002fca0007f5e0ff */
[----:B--2---:R-:W-:-:S05]  /*13a60*/  IMAD.X R159, R9, 0x1, R159, P2 ;  /* 0x00000001099f7824 */ /* 0x004fca00010e069f */
        /* <DEDUP_REMOVED lines=64> */
[----:B------:R-:W2:Y:S01]  /*13e70*/  LDL R159, [R1+0x48] ;  /* 0x00004800019f7983 */ /* 0x000ea20000100800 */
[----:B------:R-:W-:Y:S01]  /*13e80*/  UIADD3 UR4, UR4, 0x1, URZ ;  /* 0x0000000104047890 */ /* 0x000fe2000fffe03f */
[----:B------:R-:W-:Y:S01]  /*13e90*/  LEA R8, P3, R5, R8, 0x2 ;  /* 0x0000000805087211 */ /* 0x000fe200078610ff */
[----:B------:R-:W-:Y:S01]  /*13ea0*/  UIADD3 UR12, UR12, -0x40, URZ ;  /* 0xffffffc00c0c7890 */ /* 0x000fe2000fffe03f */
[----:B--2---:R-:W-:-:S05]  /*13eb0*/  IMAD.X R159, R9, 0x1, R159, P2 ;  /* 0x00000001099f7824 */ /* 0x004fca00010e069f */
[----:B------:R1:W-:Y:S01]  /*13ec0*/  LDGSTS.E [R222+0x3f00], desc[UR16][R158.64], P1 ;  /* 0x03f000009ede7fae */ /* 0x0003e20008921850 */
[----:B------:R-:W-:Y:S02]  /*13ed0*/  ISETP.NE.U32.AND P1, PT, R154, UR4, PT ;  /* 0x000000049a007c0c */ /* 0x000fe4000bf25070 */
[C---:B------:R-:W-:Y:S01]  /*13ee0*/  LEA R155, P2, R6.reuse, R155, 0x2 ;  /* 0x0000009b069b7211 */ /* 0x040fe200078410ff */
[----:B------:R-:W0:Y:S01]  /*13ef0*/  LDGDEPBAR ;  /* 0x00000000000079af */ /* 0x000e220000000000 */
[----:B-1----:R-:W-:Y:S02]  /*13f00*/  SHF.R.S32.HI R159, RZ, 0x1f, R5 ;  /* 0x0000001fff9f7819 */ /* 0x002fe40000011405 */
[----:B------:R-:W-:Y:S02]  /*13f10*/  SHF.R.S32.HI R158, RZ, 0x1f, R6 ;  /* 0x0000001fff9e7819 */ /* 0x000fe40000011406 */
[----:B------:R-:W-:Y:S02]  /*13f20*/  SHF.L.U64.HI R159, R5, 0x2, R159 ;  /* 0x00000002059f7819 */ /* 0x000fe4000001029f */
[----:B------:R-:W-:-:S03]  /*13f30*/  SHF.L.U64.HI R158, R6, 0x2, R158 ;  /* 0x00000002069e7819 */ /* 0x000fc6000001029e */
[----:B------:R-:W-:Y:S02]  /*13f40*/  IMAD.X R7, R7, 0x1, R159, P3 ;  /* 0x0000000107077824 */ /* 0x000fe400018e069f */
[----:B------:R-:W-:Y:S01]  /*13f50*/  IMAD.X R9, R9, 0x1, R158, P2 ;  /* 0x0000000109097824 */ /* 0x000fe200010e069e */
[----:B------:R-:W-:Y:S06]  /*13f60*/  @P1 BRA `(.L_x_1) ;  /* 0xffffffdc003c1947 */ /* 0x000fec000383ffff */
.L_x_0:
[----:B------:R-:W1:Y:S01]  /*13f70*/  S2R R222, SR_TID.X ;  /* 0x0000000000de7919 */ /* 0x000e620000002100 */
[----:B------:R-:W2:Y:S01]  /*13f80*/  S2R R154, SR_TID.X ;  /* 0x00000000009a7919 */ /* 0x000ea20000002100 */
[----:B------:R-:W3:Y:S01]  /*13f90*/  S2R R158, SR_TID.X ;  /* 0x00000000009e7919 */ /* 0x000ee20000002100 */
[----:B------:R-:W-:Y:S02]  /*13fa0*/  WARPGROUP.DEPBAR.LE gsb0, 0x0 ;  /* 0x00008000000079c5 */ /* 0x000fe40000010000 */
[----:B------:R-:W-:-:S04]  /*13fb0*/  DEPBAR.LE SB0, 0x0 ;  /* 0x000080000000791a */ /* 0x000fc80000000000 */
[----:B------:R-:W4:Y:S01]  /*13fc0*/  LDL.LU R159, [R1+0x2e4] ;  /* 0x0002e400019f7983 */ /* 0x000f220000300800 */
[----:B------:R-:W-:-:S03]  /*13fd0*/  ULDC UR4, c[0x0][0x244] ;  /* 0x0000910000047ab9 */ /* 0x000fc60000000800 */
[----:B------:R-:W4:Y:S04]  /*13fe0*/  LDL.LU R90, [R1+0x158] ;  /* 0x00015800015a7983 */ /* 0x000f280000300800 */
[----:B------:R-:W4:Y:S04]  /*13ff0*/  LDL.LU R89, [R1+0x154] ;  /* 0x0001540001597983 */ /* 0x000f280000300800 */
[----:B------:R-:W4:Y:S04]  /*14000*/  LDL.LU R91, [R1+0x150] ;  /* 0x00015000015b7983 */ /* 0x000f280000300800 */
[----:B------:R-:W4:Y:S01]  /*14010*/  LDL.LU R94, [R1+0x14c] ;  /* 0x00014c00015e7983 */ /* 0x000f220000300800 */
[----:B-1----:R-:W-:-:S03]  /*14020*/  IMAD.SHL.U32 R222, R222, 0x8, RZ ;  /* 0x00000008dede7824 */ /* 0x002fc600078e00ff */
[----:B------:R-:W4:Y:S01]  /*14030*/  LDL.LU R93, [R1+0x148] ;  /* 0x00014800015d7983 */ /* 0x000f220000300800 */
[----:B--2---:R-:W-:Y:S01]  /*14040*/  IMAD.SHL.U32 R154, R154, 0x80, RZ ;  /* 0x000000809a9a7824 */ /* 0x004fe200078e00ff */
[----:B------:R-:W-:Y:S01]  /*14050*/  LOP3.LUT R222, R222, 0x380, RZ, 0xc0, !PT ;  /* 0x00000380dede7812 */ /* 0x000fe200078ec0ff */
[----:B---3--:R-:W-:-:S03]  /*14060*/  IMAD.SHL.U32 R158, R158, 0x10, RZ ;  /* 0x000000109e9e7824 */ /* 0x008fc600078e00ff */
[----:B------:R-:W-:Y:S02]  /*14070*/  LOP3.LUT R154, R154, 0x400, RZ, 0xc0, !PT ;  /* 0x000004009a9a7812 */ /* 0x000fe400078ec0ff */
[----:B------:R-:W-:Y:S02]  /*14080*/  LOP3.LUT R88, R158, 0x70, RZ, 0xc0, !PT ;  /* 0x000000709e587812 */ /* 0x000fe400078ec0ff */
[----:B------:R-:W-:Y:S02]  /*14090*/  IADD3 R3, R222, UR7, R154 ;  /* 0x00000007de037c10 */ /* 0x000fe4000fffe09a */
[----:B------:R-:W-:Y:S01]  /*140a0*/  LOP3.LUT R0, R158, 0x7f0, RZ, 0xc0, !PT ;  /* 0x000007f09e007812 */ /* 0x000fe200078ec0ff */
[----:B------:R-:W-:Y:S02]  /*140b0*/  BAR.SYNC.DEFER_BLOCKING 0x0 ;  /* 0x0000000000007b1d */ /* 0x000fe40000010000 */
[----:B------:R-:W-:-:S06]  /*140c0*/  IMAD.IADD R88, R88, 0x1, R3 ;  /* 0x0000000158587824 */ /* 0x000fcc00078e0203 */
[----:B------:R-:W1:Y:S01]  /*140d0*/  LDC R3, c[0x0][0x248] ;  /* 0x00009200ff037b82 */ /* 0x000e620000000800 */
[----:B------:R-:W-:Y:S07]  /*140e0*/  STSM.16.M88.4 [R88], R24 ;  /* 0x0000001858007844 */ /* 0x000fee0000000200 */
[----:B------:R-:W-:Y:S06]  /*140f0*/  BAR.SYNC.DEFER_BLOCKING 0x0 ;  /* 0x0000000000007b1d */ /* 0x000fec0000010000 */
[----:B------:R-:W2:Y:S02]  /*14100*/  LDS.128 R4, [R0+UR7] ;  /* 0x0000000700047984 */ /* 0x000ea40008000c00 */
[----:B------:R-:W-:Y:S06]  /*14110*/  BAR.SYNC.DEFER_BLOCKING 0x0 ;  /* 0x0000000000007b1d */ /* 0x000fec0000010000 */
[----:B------:R-:W-:Y:S02]  /*14120*/  STSM.16.M88.4 [R88], R28 ;  /* 0x0000001c58007844 */ /* 0x000fe40000000200 */
[----:B------:R-:W-:Y:S06]  /*14130*/  BAR.SYNC.DEFER_BLOCKING 0x0 ;  /* 0x0000000000007b1d */ /* 0x000fec0000010000 */
[----:B------:R-:W3:Y:S02]  /*14140*/  LDS.128 R8, [R0+UR7] ;  /* 0x0000000700087984 */ /* 0x000ee40008000c00 */
[----:B------:R-:W-:Y:S06]  /*14150*/  BAR.SYNC.DEFER_BLOCKING 0x0 ;  /* 0x0000000000007b1d */ /* 0x000fec0000010000 */
[----:B------:R-:W-:Y:S02]  /*14160*/  STSM.16.M88.4 [R88], R32 ;  /* 0x0000002058007844 */ /* 0x000fe40000000200 */
[----:B------:R-:W-:Y:S06]  /*14170*/  BAR.SYNC.DEFER_BLOCKING 0x0 ;  /* 0x0000000000007b1d */ /* 0x000fec0000010000 */
[----:B-----5:R-:W3:Y:S02]  /*14180*/  LDS.128 R12, [R0+UR7] ;  /* 0x00000007000c7984 */ /* 0x020ee40008000c00 */
[----:B------:R-:W-:Y:S06]  /*14190*/  BAR.SYNC.DEFER_BLOCKING 0x0 ;  /* 0x0000000000007b1d */ /* 0x000fec0000010000 */
[----:B------:R-:W-:Y:S02]  /*141a0*/  STSM.16.M88.4 [R88], R36 ;  /* 0x0000002458007844 */ /* 0x000fe40000000200 */
[----:B------:R-:W-:Y:S06]  /*141b0*/  BAR.SYNC.DEFER_BLOCKING 0x0 ;  /* 0x0000000000007b1d */ /* 0x000fec0000010000 */
[----:B------:R-:W3:Y:S02]  /*141c0*/  LDS.128 R16, [R0+UR7] ;  /* 0x0000000700107984 */ /* 0x000ee40008000c00 */
[----:B------:R-:W-:Y:S06]  /*141d0*/  BAR.SYNC.DEFER_BLOCKING 0x0 ;  /* 0x0000000000007b1d */ /* 0x000fec0000010000 */
[----:B------:R-:W-:Y:S02]  /*141e0*/  STSM.16.M88.4 [R88], R40 ;  /* 0x0000002858007844 */ /* 0x000fe40000000200 */
[----:B------:R-:W-:Y:S01]  /*141f0*/  BAR.SYNC.DEFER_BLOCKING 0x0 ;  /* 0x0000000000007b1d */ /* 0x000fe20000010000 */
[----:B------:R-:W-:-:S02]  /*14200*/  ISETP.LT.AND P3, PT, R2, R157, !P0 ;  /* 0x0000009d0200720c */ /* 0x000fc40004761270 */
[----:B----4-:R-:W-:-:S03]  /*14210*/  ISETP.LT.AND P2, PT, R159, R157, !P0 ;  /* 0x0000009d9f00720c */ /* 0x010fc60004741270 */
[----:B------:R-:W4:Y:S02]  /*14220*/  LDS.128 R20, [R0+UR7] ;  /* 0x0000000700147984 */ /* 0x000f240008000c00 */
[----:B------:R-:W-:Y:S06]  /*14230*/  BAR.SYNC.DEFER_BLOCKING 0x0 ;  /* 0x0000000000007b1d */ /* 0x000fec0000010000 */
[----:B------:R-:W-:Y:S02]  /*14240*/  STSM.16.M88.4 [R88], R44 ;  /* 0x0000002c58007844 */ /* 0x000fe40000000200 */
[----:B------:R-:W-:Y:S06]  /*14250*/  BAR.SYNC.DEFER_BLOCKING 0x0 ;  /* 0x0000000000007b1d */ /* 0x000fec0000010000 */
        /* <DEDUP_REMOVED lines=14> */
[----:B------:R1:W-:Y:S02]  /*14340*/  STSM.16.M88.4 [R88], R60 ;  /* 0x0000003c58007844 */ /* 0x0003e40000000200 */
[----:B------:R-:W-:Y:S06]  /*14350*/  BAR.SYNC.DEFER_BLOCKING 0x0 ;  /* 0x0000000000007b1d */ /* 0x000fec0000010000 */
[----:B------:R-:W4:Y:S02]  /*14360*/  LDS.128 R40, [R0+UR7] ;  /* 0x0000000700287984 */ /* 0x000f240008000c00 */
[----:B------:R-:W-:Y:S01]  /*14370*/  BAR.SYNC.DEFER_BLOCKING 0x0 ;  /* 0x0000000000007b1d */ /* 0x000fe20000010000 */
[----:B-1----:R-:W-:Y:S01]  /*14380*/  IMAD R60, R90, UR4, RZ ;  /* 0x000000045a3c7c24 */ /* 0x002fe2000f8e02ff */
[----:B------:R-:W-:Y:S01]  /*14390*/  ISETP.LT.AND P1, PT, R89, R157, !P0 ;  /* 0x0000009d5900720c */ /* 0x000fe20004721270 */
[----:B------:R-:W-:-:S03]  /*143a0*/  IMAD R61, R2, R3, RZ ;  /* 0x00000003023d7224 */ /* 0x000fc600078e02ff */
[----:B------:R-:W-:Y:S01]  /*143b0*/  ULDC.64 UR4, c[0x0][0x220] ;  /* 0x0000880000047ab9 */ /* 0x000fe20000000a00 */
[----:B------:R-:W2:Y:S04]  /*143c0*/  LDL.LU R90, [R1+0x144] ;  /* 0x00014400015a7983 */ /* 0x000ea80000300800 */
[----:B------:R1:W-:Y:S01]  /*143d0*/  STSM.16.M88.4 [R88], R64 ;  /* 0x0000004058007844 */ /* 0x0003e20000000200 */
[----:B------:R-:W-:Y:S01]  /*143e0*/  BAR.SYNC.DEFER_BLOCKING 0x0 ;  /* 0x0000000000007b1d */ /* 0x000fe20000010000 */
[----:B-1----:R-:W-:-:S05]  /*143f0*/  IMAD R65, R89, R3, RZ ;  /* 0x0000000359417224 */ /* 0x002fca00078e02ff */
[----:B------:R-:W3:Y:S01]  /*14400*/  LDL.LU R89, [R1+0x140] ;  /* 0x0001400001597983 */ /* 0x000ee20000300800 */
[----:B------:R-:W-:-:S03]  /*14410*/  LEA R2, P4, R60, UR4, 0x2 ;  /* 0x000000043c027c11 */ /* 0x000fc6000f8810ff */
[----:B------:R-:W4:Y:S04]  /*14420*/  LDL.LU R92, [R1+0x13c] ;  /* 0x00013c00015c7983 */ /* 0x000f280000300800 */
[----:B------:R-:W1:Y:S01]  /*14430*/  LDS.128 R44, [R0+UR7] ;  /* 0x00000007002c7984 */ /* 0x000e620008000c00 */
[----:B------:R-:W-:Y:S06]  /*14440*/  BAR.SYNC.DEFER_BLOCKING 0x0 ;  /* 0x0000000000007b1d */ /* 0x000fec0000010000 */
[----:B------:R1:W-:Y:S02]  /*14450*/  STSM.16.M88.4 [R88], R68 ;  /* 0x0000004458007844 */ /* 0x0003e40000000200 */
[----:B------:R-:W-:Y:S06]  /*14460*/  BAR.SYNC.DEFER_BLOCKING 0x0 ;  /* 0x0000000000007b1d */ /* 0x000fec0000010000 */
[----:B------:R-:W4:Y:S02]  /*14470*/  LDS.128 R48, [R0+UR7] ;  /* 0x0000000700307984 */ /* 0x000f240008000c00 */
[----:B------:R-:W-:Y:S06]  /*14480*/  BAR.SYNC.DEFER_BLOCKING 0x0 ;  /* 0x0000000000007b1d */ /* 0x000fec0000010000 */
[----:B------:R1:W-:Y:S02]  /*14490*/  STSM.16.M88.4 [R88], R72 ;  /* 0x0000004858007844 */ /* 0x0003e40000000200 */
[----:B------:R-:W-:Y:S06]  /*144a0*/  BAR.SYNC.DEFER_BLOCKING 0x0 ;  /* 0x0000000000007b1d */ /* 0x000fec0000010000 */
[----:B------:R-:W4:Y:S02]  /*144b0*/  LDS.128 R52, [R0+UR7] ;  /* 0x0000000700347984 */ /* 0x000f240008000c00 */
[----:B------:R-:W-:Y:S06]  /*144c0*/  BAR.SYNC.DEFER_BLOCKING 0x0 ;  /* 0x0000000000007b1d */ /* 0x000fec0000010000 */
[----:B------:R-:W-:Y:S02]  /*144d0*/  STSM.16.M88.4 [R88], R76 ;  /* 0x0000004c58007844 */ /* 0x000fe40000000200 */
[----:B------:R-:W-:Y:S06]  /*144e0*/  BAR.SYNC.DEFER_BLOCKING 0x0 ;  /* 0x0000000000007b1d */ /* 0x000fec0000010000 */
[----:B------:R-:W4:Y:S02]  /*144f0*/  LDS.128 R56, [R0+UR7] ;  /* 0x0000000700387984 */ /* 0x000f240008000c00 */
[----:B------:R-:W-:Y:S01]  /*14500*/  BAR.SYNC.DEFER_BLOCKING 0x0 ;  /* 0x0000000000007b1d */ /* 0x000fe20000010000 */
[----:B------:R-:W-:-:S02]  /*14510*/  LEA.HI.X.SX32 R64, R60, UR5, 0x2, P4 ;  /* 0x000000053c407c11 */ /* 0x000fc4000a0f16ff */
[----:B------:R-:W-:-:S03]  /*14520*/  LEA R66, P6, R61, R2, 0x2 ;  /* 0x000000023d427211 */ /* 0x000fc600078c10ff */
[----:B------:R-:W-:Y:S01]  /*14530*/  STSM.16.M88.4 [R88], R80 ;  /* 0x0000005058007844 */ /* 0x000fe20000000200 */
[----:B------:R-:W-:Y:S01]  /*14540*/  LEA.HI.X.SX32 R67, R61, R64, 0x2, P6 ;  /* 0x000000403d437211 */ /* 0x000fe200030f16ff */
[----:B------:R-:W-:Y:S06]  /*14550*/  BAR.SYNC.DEFER_BLOCKING 0x0 ;  /* 0x0000000000007b1d */ /* 0x000fec0000010000 */
[----:B------:R-:W4:Y:S02]  /*14560*/  LDS.128 R60, [R0+UR7] ;  /* 0x00000007003c7984 */ /* 0x000f240008000c00 */
[----:B------:R-:W-:Y:S01]  /*14570*/  BAR.SYNC.DEFER_BLOCKING 0x0 ;  /* 0x0000000000007b1d */ /* 0x000fe20000010000 */
[C---:B------:R-:W-:Y:S01]  /*14580*/  ISETP.LT.AND P4, PT, R91.reuse, R157, !P0 ;  /* 0x0000009d5b00720c */ /* 0x040fe20004781270 */
[----:B-1----:R-:W-:Y:S01]  /*14590*/  IMAD R71, R91, R3, RZ ;  /* 0x000000035b477224 */ /* 0x002fe200078e02ff */
[----:B------:R-:W-:-:S03]  /*145a0*/  LEA R68, P5, R65, R2, 0x2 ;  /* 0x0000000241447211 */ /* 0x000fc600078a10ff */
[----:B------:R-:W4:Y:S04]  /*145b0*/  LDL.LU R91, [R1+0x138] ;  /* 0x00013800015b7983 */ /* 0x000f280000300800 */
[----:B------:R1:W-:Y:S01]  /*145c0*/  STSM.16.M88.4 [R88], R84 ;  /* 0x0000005458007844 */ /* 0x0003e20000000200 */
[----:B------:R-:W-:Y:S01]  /*145d0*/  BAR.SYNC.DEFER_BLOCKING 0x0 ;  /* 0x0000000000007b1d */ /* 0x000fe20000010000 */
[----:B------:R-:W-:Y:S02]  /*145e0*/  LEA R70, P6, R71, R2, 0x2 ;  /* 0x0000000247467211 */ /* 0x000fe400078c10ff */
[-C--:B------:R-:W-:Y:S02]  /*145f0*/  LEA.HI.X.SX32 R69, R65, R64.reuse, 0x2, P5 ;  /* 0x0000004041457211 */ /* 0x080fe400028f16ff */
[----:B------:R-:W-:Y:S01]  /*14600*/  LEA.HI.X.SX32 R71, R71, R64, 0x2, P6 ;  /* 0x0000004047477211 */ /* 0x000fe200030f16ff */
[-C--:B------:R-:W-:Y:S01]  /*14610*/  IMAD R73, R94, R3.reuse, RZ ;  /* 0x000000035e497224 */ /* 0x080fe200078e02ff */
[----:B-1----:R-:W4:Y:S01]  /*14620*/  LDL.LU R88, [R1+0x134] ;  /* 0x0001340001587983 */ /* 0x002f220000300800 */
[----:B------:R-:W-:-:S02]  /*14630*/  IMAD R65, R93, R3, RZ ;  /* 0x000000035d417224 */ /* 0x000fc400078e02ff */
[----:B--2---:R-:W-:Y:S01]  /*14640*/  IMAD R75, R90, R3, RZ ;  /* 0x000000035a4b7224 */ /* 0x004fe200078e02ff */
[----:B------:R-:W-:Y:S01]  /*14650*/  LEA R72, P5, R73, R2, 0x2 ;  /* 0x0000000249487211 */ /* 0x000fe200078a10ff */
[----:B------:R1:W-:Y:S01]  /*14660*/  @P3 STG.E desc[UR16][R66.64], R4 ;  /* 0x0000000442003986 */ /* 0x0003e2000c101910 */
[----:B------:R-:W-:-:S03]  /*14670*/  ISETP.LT.AND P3, PT, R94, R157, !P0 ;  /* 0x0000009d5e00720c */ /* 0x000fc60004761270 */
[----:B------:R2:W-:Y:S01]  /*14680*/  @P1 STG.E desc[UR16][R68.64], R5 ;  /* 0x0000000544001986 */ /* 0x0005e2000c101910 */
[----:B------:R-:W-:-:S03]  /*14690*/  ISETP.LT.AND P1, PT, R93, R157, !P0 ;  /* 0x0000009d5d00720c */ /* 0x000fc60004721270 */
[----:B------:R-:W-:Y:S01]  /*146a0*/  @P4 STG.E desc[UR16][R70.64], R6 ;  /* 0x0000000646004986 */ /* 0x000fe2000c101910 */
[----:B------:R-:W-:-:S03]  /*146b0*/  ISETP.LT.AND P4, PT, R90, R157, !P0 ;  /* 0x0000009d5a00720c */ /* 0x000fc60004781270 */
[----:B------:R-:W2:Y:S04]  /*146c0*/  LDL.LU R93, [R1+0x130] ;  /* 0x00013000015d7983 */ /* 0x000ea80000300800 */
[----:B------:R-:W2:Y:S01]  /*146d0*/  LDL.LU R90, [R1+0x12c] ;  /* 0x00012c00015a7983 */ /* 0x000ea20000300800 */
[----:B------:R-:W-:Y:S01]  /*146e0*/  LEA.HI.X.SX32 R73, R73, R64, 0x2, P5 ;  /* 0x0000004049497211 */ /* 0x000fe200028f16ff */
[----:B---3--:R-:W-:-:S04]  /*146f0*/  IMAD R77, R89, R3, RZ ;  /* 0x00000003594d7224 */ /* 0x008fc800078e02ff */
[----:B------:R3:W-:Y:S01]  /*14700*/  @P3 STG.E desc[UR16][R72.64], R7 ;  /* 0x0000000748003986 */ /* 0x0007e2000c101910 */
[----:B------:R-:W-:-:S03]  /*14710*/  ISETP.LT.AND P3, PT, R89, R157, !P0 ;  /* 0x0000009d5900720c */ /* 0x000fc60004761270 */
[----:B------:R-:W3:Y:S01]  /*14720*/  LDL.LU R89, [R1+0x128] ;  /* 0x0001280001597983 */ /* 0x000ee20000300800 */
[-C--:B-1----:R-:W-:Y:S02]  /*14730*/  LEA R66, P6, R65, R2.reuse, 0x2 ;  /* 0x0000000241427211 */ /* 0x082fe400078c10ff */
[----:B------:R-:W-:Y:S02]  /*14740*/  LEA R74, P5, R75, R2, 0x2 ;  /* 0x000000024b4a7211 */ /* 0x000fe400078a10ff */
[-C--:B------:R-:W-:Y:S01]  /*14750*/  LEA.HI.X.SX32 R67, R65, R64.reuse, 0x2, P6 ;  /* 0x0000004041437211 */ /* 0x080fe200030f16ff */
[----:B----4-:R-:W-:Y:S01]  /*14760*/  IMAD R65, R92, R3, RZ ;  /* 0x000000035c417224 */ /* 0x010fe200078e02ff */
[----:B------:R-:W-:-:S03]  /*14770*/  LEA.HI.X.SX32 R75, R75, R64, 0x2, P5 ;  /* 0x000000404b4b7211 */ /* 0x000fc600028f16ff */
[----:B------:R1:W-:Y:S01]  /*14780*/  @P1 STG.E desc[UR16][R66.64], R8 ;  /* 0x0000000842001986 */ /* 0x0003e2000c101910 */
[----:B------:R-:W-:Y:S02]  /*14790*/  ISETP.LT.AND P1, PT, R92, R157, !P0 ;  /* 0x0000009d5c00720c */ /* 0x000fe40004721270 */
[-C--:B------:R-:W-:Y:S01]  /*147a0*/  LEA R4, P6, R77, R2.reuse, 0x2 ;  /* 0x000000024d047211 */ /* 0x080fe200078c10ff */
[----:B------:R-:W4:Y:S01]  /*147b0*/  LDL.LU R92, [R1+0x124] ;  /* 0x00012400015c7983 */ /* 0x000f220000300800 */
[----:B--2---:R-:W-:Y:S02]  /*147c0*/  LEA R68, P5, R65, R2, 0x2 ;  /* 0x0000000241447211 */ /* 0x004fe400078a10ff */
[-C--:B------:R-:W-:Y:S01]  /*147d0*/  LEA.HI.X.SX32 R5, R77, R64.reuse, 0x2, P6 ;  /* 0x000000404d057211 */ /* 0x080fe200030f16ff */
[----:B------:R-:W-:Y:S01]  /*147e0*/  @P4 STG.E desc[UR16][R74.64], R9 ;  /* 0x000000094a004986 */ /* 0x000fe2000c101910 */
[----:B------:R-:W-:-:S03]  /*147f0*/  LEA.HI.X.SX32 R69, R65, R64, 0x2, P5 ;  /* 0x0000004041457211 */ /* 0x000fc600028f16ff */
[----:B------:R-:W-:Y:S04]  /*14800*/  @P3 STG.E desc[UR16][R4.64], R10 ;  /* 0x0000000a04003986 */ /* 0x000fe8000c101910 */
[----:B------:R2:W-:Y:S01]  /*14810*/  @P1 STG.E desc[UR16][R68.64], R11 ;  /* 0x0000000b44001986 */ /* 0x0005e2000c101910 */
[C---:B------:R-:W-:Y:S01]  /*14820*/  ISETP.LT.AND P4, PT, R91.reuse, R157, !P0 ;  /* 0x0000009d5b00720c */ /* 0x040fe20004781270 */
[----:B---3--:R-:W-:Y:S02]  /*14830*/  IMAD R7, R91, R3, RZ ;  /* 0x000000035b077224 */ /* 0x008fe400078e02ff */
[----:B------:R-:W3:Y:S03]  /*14840*/  LDL.LU R91, [R1+0x120] ;  /* 0x00012000015b7983 */ /* 0x000ee60000300800 */
[----:B------:R-:W-:-:S04]  /*14850*/  LEA R6, P6, R7, R2, 0x2 ;  /* 0x0000000207067211 */ /* 0x000fc800078c10ff */
[----:B------:R-:W-:-:S05]  /*14860*/  LEA.HI.X.SX32 R7, R7, R64, 0x2, P6 ;  /* 0x0000004007077211 */ /* 0x000fca00030f16ff */
[----:B------:R4:W-:Y:S01]  /*14870*/  @P4 STG.E desc[UR16][R6.64], R12 ;  /* 0x0000000c06004986 */ /* 0x0009e2000c101910 */
[C---:B------:R-:W-:Y:S01]  /*14880*/  ISETP.LT.AND P3, PT, R88.reuse, R157, !P0 ;  /* 0x0000009d5800720c */ /* 0x040fe20004761270 */
[----:B------:R-:W-:Y:S02]  /*14890*/  IMAD R65, R88, R3, RZ ;  /* 0x0000000358417224 */ /* 0x000fe400078e02ff */
[----:B------:R-:W3:Y:S03]  /*148a0*/  LDL.LU R88, [R1+0x11c] ;  /* 0x00011c0001587983 */ /* 0x000ee60000300800 */
[----:B-1----:R-:W-:-:S04]  /*148b0*/  LEA R66, P5, R65, R2, 0x2 ;  /* 0x0000000241427211 */ /* 0x002fc800078a10ff */
[----:B------:R-:W-:Y:S01]  /*148c0*/  LEA.HI.X.SX32 R67, R65, R64, 0x2, P5 ;  /* 0x0000004041437211 */ /* 0x000fe200028f16ff */
[C---:B------:R-:W-:Y:S01]  /*148d0*/  IMAD R71, R93.reuse, R3, RZ ;  /* 0x000000035d477224 */ /* 0x040fe200078e02ff */
[----:B------:R-:W-:Y:S02]  /*148e0*/  ISETP.LT.AND P1, PT, R93, R157, !P0 ;  /* 0x0000009d5d00720c */ /* 0x000fe40004721270 */
[----:B------:R-:W3:Y:S01]  /*148f0*/  LDL.LU R93, [R1+0x118] ;  /* 0x00011800015d7983 */ /* 0x000ee20000300800 */
[C---:B------:R-:W-:Y:S01]  /*14900*/  IMAD R73, R90.reuse, R3, RZ ;  /* 0x000000035a497224 */ /* 0x040fe200078e02ff */
[-C--:B------:R-:W-:Y:S02]  /*14910*/  ISETP.LT.AND P4, PT, R90, R157.reuse, !P0 ;  /* 0x0000009d5a00720c */ /* 0x080fe40004781270 */
[----:B------:R-:W3:Y:S04]  /*14920*/  LDL.LU R90, [R1+0x114] ;  /* 0x00011400015a7983 */ /* 0x000ee80000300800 */
[----:B------:R1:W-:Y:S01]  /*14930*/  @P3 STG.E desc[UR16][R66.64], R13 ;  /* 0x0000000d42003986 */ /* 0x0003e2000c101910 */
[C---:B------:R-:W-:Y:S01]  /*14940*/  ISETP.LT.AND P3, PT, R89.reuse, R157, !P0 ;  /* 0x0000009d5900720c */ /* 0x040fe20004761270 */
[----:B--2---:R-:W-:-:S02]  /*14950*/  IMAD R11, R89, R3, RZ ;  /* 0x00000003590b7224 */ /* 0x004fc400078e02ff */
[----:B------:R-:W2:Y:S01]  /*14960*/  LDL.LU R89, [R1+0x110] ;  /* 0x0001100001597983 */ /* 0x000ea20000300800 */
[-C--:B------:R-:W-:Y:S02]  /*14970*/  LEA R8, P6, R71, R2.reuse, 0x2 ;  /* 0x0000000247087211 */ /* 0x080fe400078c10ff */
[----:B------:R-:W-:Y:S02]  /*14980*/  LEA R4, P5, R73, R2, 0x2 ;  /* 0x0000000249047211 */ /* 0x000fe400078a10ff */
[-C--:B------:R-:W-:Y:S02]  /*14990*/  LEA.HI.X.SX32 R9, R71, R64.reuse, 0x2, P6 ;  /* 0x0000004047097211 */ /* 0x080fe400030f16ff */
[----:B------:R-:W-:-:S03]  /*149a0*/  LEA.HI.X.SX32 R5, R73, R64, 0x2, P5 ;  /* 0x0000004049057211 */ /* 0x000fc600028f16ff */
[----:B------:R1:W-:Y:S01]  /*149b0*/  @P1 STG.E desc[UR16][R8.64], R14 ;  /* 0x0000000e08001986 */ /* 0x0003e2000c101910 */
[C---:B----4-:R-:W-:Y:S01]  /*149c0*/  ISETP.LT.AND P1, PT, R92.reuse, R157, !P0 ;  /* 0x0000009d5c00720c */ /* 0x050fe20004721270 */
[----:B------:R-:W-:Y:S01]  /*149d0*/  IMAD R65, R92, R3, RZ ;  /* 0x000000035c417224 */ /* 0x000fe200078e02ff */
[C---:B------:R-:W-:Y:S01]  /*149e0*/  LEA R6, P6, R11.reuse, R2, 0x2 ;  /* 0x000000020b067211 */ /* 0x040fe200078c10ff */
[----:B------:R-:W4:Y:S03]  /*149f0*/  LDL.LU R92, [R1+0x10c] ;  /* 0x00010c00015c7983 */ /* 0x000f260000300800 */
[----:B------:R-:W-:Y:S01]  /*14a00*/  LEA.HI.X.SX32 R7, R11, R64, 0x2, P6 ;  /* 0x000000400b077211 */ /* 0x000fe200030f16ff */
[----:B------:R1:W-:Y:S01]  /*14a10*/  @P4 STG.E desc[UR16][R4.64], R15 ;  /* 0x0000000f04004986 */ /* 0x0003e2000c101910 */
[----:B------:R-:W-:-:S03]  /*14a20*/  LEA R10, P5, R65, R2, 0x2 ;  /* 0x00000002410a7211 */ /* 0x000fc600078a10ff */
[----:B------:R-:W-:Y:S01]  /*14a30*/  @P3 STG.E desc[UR16][R6.64], R16 ;  /* 0x0000001006003986 */ /* 0x000fe2000c101910 */
[----:B------:R-:W-:-:S05]  /*14a40*/  LEA.HI.X.SX32 R11, R65, R64, 0x2, P5 ;  /* 0x00000040410b7211 */ /* 0x000fca00028f16ff */
[----:B------:R-:W-:Y:S01]  /*14a50*/  @P1 STG.E desc[UR16][R10.64], R17 ;  /* 0x000000110a001986 */ /* 0x000fe2000c101910 */
[C---:B---3--:R-:W-:Y:S01]  /*14a60*/  IMAD R69, R91.reuse, R3, RZ ;  /* 0x000000035b457224 */ /* 0x048fe200078e02ff */
[----:B------:R-:W-:Y:S02]  /*14a70*/  ISETP.LT.AND P4, PT, R91, R157, !P0 ;  /* 0x0000009d5b00720c */ /* 0x000fe40004781270 */
[----:B------:R-:W3:Y:S02]  /*14a80*/  LDL.LU R91, [R1+0x108] ;  /* 0x00010800015b7983 */ /* 0x000ee40000300800 */
[----:B------:R-:W-:-:S04]  /*14a90*/  LEA R12, P6, R69, R2, 0x2 ;  /* 0x00000002450c7211 */ /* 0x000fc800078c10ff */
[----:B-1----:R-:W-:-:S05]  /*14aa0*/  LEA.HI.X.SX32 R13, R69, R64, 0x2, P6 ;  /* 0x00000040450d7211 */ /* 0x002fca00030f16ff */
[----:B------:R1:W-:Y:S01]  /*14ab0*/  @P4 STG.E desc[UR16][R12.64], R18 ;  /* 0x000000120c004986 */ /* 0x0003e2000c101910 */
[C---:B------:R-:W-:Y:S01]  /*14ac0*/  IMAD R67, R88.reuse, R3, RZ ;  /* 0x0000000358437224 */ /* 0x040fe200078e02ff */
[----:B------:R-:W-:Y:S02]  /*14ad0*/  ISETP.LT.AND P3, PT, R88, R157, !P0 ;  /* 0x0000009d5800720c */ /* 0x000fe40004761270 */
[----:B------:R-:W3:Y:S04]  /*14ae0*/  LDL.LU R88, [R1+0x104] ;  /* 0x0001040001587983 */ /* 0x000ee80000300800 */
[----:B------:R-:W3:Y:S01]  /*14af0*/  LDL.LU R14, [R1+0x100] ;  /* 0x00010000010e7983 */ /* 0x000ee20000300800 */
[----:B------:R-:W-:-:S04]  /*14b00*/  LEA R8, P5, R67, R2, 0x2 ;  /* 0x0000000243087211 */ /* 0x000fc800078a10ff */
[----:B------:R-:W-:-:S05]  /*14b10*/  LEA.HI.X.SX32 R9, R67, R64, 0x2, P5 ;  /* 0x0000004043097211 */ /* 0x000fca00028f16ff */
[----:B------:R3:W-:Y:S01]  /*14b20*/  @P3 STG.E desc[UR16][R8.64], R19 ;  /* 0x0000001308003986 */ /* 0x0007e2000c101910 */
[C---:B------:R-:W-:Y:S01]  /*14b30*/  ISETP.LT.AND P4, PT, R90.reuse, R157, !P0 ;  /* 0x0000009d5a00720c */ /* 0x040fe20004781270 */
[-C--:B------:R-:W-:Y:S02]  /*14b40*/  IMAD R15, R90, R3.reuse, RZ ;  /* 0x000000035a0f7224 */ /* 0x080fe400078e02ff */
[----:B------:R-:W3:Y:S01]  /*14b50*/  LDL.LU R90, [R1+0xfc] ;  /* 0x0000fc00015a7983 */ /* 0x000ee20000300800 */
[C---:B--2---:R-:W-:Y:S01]  /*14b60*/  IMAD R65, R89.reuse, R3, RZ ;  /* 0x0000000359417224 */ /* 0x044fe200078e02ff */
[----:B------:R-:W-:Y:S02]  /*14b70*/  ISETP.LT.AND P3, PT, R89, R157, !P0 ;  /* 0x0000009d5900720c */ /* 0x000fe40004761270 */
[----:B------:R-:W2:Y:S04]  /*14b80*/  LDL.LU R89, [R1+0xf8] ;  /* 0x0000f80001597983 */ /* 0x000ea80000300800 */
[----:B-1----:R-:W2:Y:S04]  /*14b90*/  LDL.LU R18, [R1+0xf4] ;  /* 0x0000f40001127983 */ /* 0x002ea80000300800 */
[----:B------:R-:W2:Y:S01]  /*14ba0*/  LDL.LU R16, [R1+0xf0] ;  /* 0x0000f00001107983 */ /* 0x000ea20000300800 */
[C---:B------:R-:W-:Y:S01]  /*14bb0*/  IMAD R5, R93.reuse, R3, RZ ;  /* 0x000000035d057224 */ /* 0x040fe200078e02ff */
[----:B------:R-:W-:-:S04]  /*14bc0*/  ISETP.LT.AND P1, PT, R93, R157, !P0 ;  /* 0x0000009d5d00720c */ /* 0x000fc80004721270 */
[-C--:B------:R-:W-:Y:S02]  /*14bd0*/  LEA R4, P6, R5, R2.reuse, 0x2 ;  /* 0x0000000205047211 */ /* 0x080fe400078c10ff */
[----:B------:R-:W-:Y:S02]  /*14be0*/  LEA R6, P5, R15, R2, 0x2 ;  /* 0x000000020f067211 */ /* 0x000fe400078a10ff */
[----:B------:R-:W-:Y:S01]  /*14bf0*/  LEA.HI.X.SX32 R5, R5, R64, 0x2, P6 ;  /* 0x0000004005057211 */ /* 0x000fe200030f16ff */
[C---:B----4-:R-:W-:Y:S01]  /*14c00*/  IMAD R17, R92.reuse, R3, RZ ;  /* 0x000000035c117224 */ /* 0x050fe200078e02ff */
[----:B------:R-:W-:Y:S02]  /*14c10*/  LEA R10, P6, R65, R2, 0x2 ;  /* 0x00000002410a7211 */ /* 0x000fe400078c10ff */
[----:B------:R-:W-:Y:S01]  /*14c20*/  LEA.HI.X.SX32 R7, R15, R64, 0x2, P5 ;  /* 0x000000400f077211 */ /* 0x000fe200028f16ff */
[----:B------:R1:W-:Y:S01]  /*14c30*/  @P1 STG.E desc[UR16][R4.64], R20 ;  /* 0x0000001404001986 */ /* 0x0003e2000c101910 */
[----:B------:R-:W-:-:S02]  /*14c40*/  ISETP.LT.AND P1, PT, R92, R157, !P0 ;  /* 0x0000009d5c00720c */ /* 0x000fc40004721270 */
[----:B------:R-:W-:Y:S01]  /*14c50*/  LEA R12, P5, R17, R2, 0x2 ;  /* 0x00000002110c7211 */ /* 0x000fe200078a10ff */
[----:B------:R-:W-:Y:S01]  /*14c60*/  @P4 STG.E desc[UR16][R6.64], R21 ;  /* 0x0000001506004986 */ /* 0x000fe2000c101910 */
[-C--:B------:R-:W-:Y:S02]  /*14c70*/  LEA.HI.X.SX32 R11, R65, R64.reuse, 0x2, P6 ;  /* 0x00000040410b7211 */ /* 0x080fe400030f16ff */
[----:B------:R-:W-:-:S03]  /*14c80*/  LEA.HI.X.SX32 R13, R17, R64, 0x2, P5 ;  /* 0x00000040110d7211 */ /* 0x000fc600028f16ff */
[----:B------:R4:W-:Y:S04]  /*14c90*/  @P3 STG.E desc[UR16][R10.64], R22 ;  /* 0x000000160a003986 */ /* 0x0009e8000c101910 */
[----:B------:R2:W-:Y:S01]  /*14ca0*/  @P1 STG.E desc[UR16][R12.64], R23 ;  /* 0x000000170c001986 */ /* 0x0005e2000c101910 */
[C---:B---3--:R-:W-:Y:S01]  /*14cb0*/  IMAD R9, R91.reuse, R3, RZ ;  /* 0x000000035b097224 */ /* 0x048fe200078e02ff */
[----:B------:R-:W-:-:S04]  /*14cc0*/  ISETP.LT.AND P4, PT, R91, R157, !P0 ;  /* 0x0000009d5b00720c */ /* 0x000fc80004781270 */
[----:B-1----:R-:W-:-:S04]  /*14cd0*/  LEA R4, P6, R9, R2, 0x2 ;  /* 0x0000000209047211 */ /* 0x002fc800078c10ff */
[----:B------:R-:W-:-:S05]  /*14ce0*/  LEA.HI.X.SX32 R5, R9, R64, 0x2, P6 ;  /* 0x0000004009057211 */ /* 0x000fca00030f16ff */
[----:B------:R1:W-:Y:S01]  /*14cf0*/  @P4 STG.E desc[UR16][R4.64], R24 ;  /* 0x0000001804004986 */ /* 0x0003e2000c101910 */
[C---:B------:R-:W-:Y:S01]  /*14d00*/  ISETP.LT.AND P3, PT, R88.reuse, R157, !P0 ;  /* 0x0000009d5800720c */ /* 0x040fe20004761270 */
[-C--:B------:R-:W-:Y:S02]  /*14d10*/  IMAD R15, R88, R3.reuse, RZ ;  /* 0x00000003580f7224 */ /* 0x080fe400078e02ff */
[----:B------:R-:W3:Y:S01]  /*14d20*/  LDL.LU R88, [R1+0xec] ;  /* 0x0000ec0001587983 */ /* 0x000ee20000300800 */
[C---:B------:R-:W-:Y:S01]  /*14d30*/  IMAD R17, R14.reuse, R3, RZ ;  /* 0x000000030e117224 */ /* 0x040fe200078e02ff */
[----:B------:R-:W-:Y:S02]  /*14d40*/  ISETP.LT.AND P1, PT, R14, R157, !P0 ;  /* 0x0000009d0e00720c */ /* 0x000fe40004721270 */
[----:B------:R-:W3:Y:S01]  /*14d50*/  LDL.LU R14, [R1+0xe8] ;  /* 0x0000e800010e7983 */ /* 0x000ee20000300800 */
[----:B------:R-:W-:-:S03]  /*14d60*/  LEA R8, P5, R15, R2, 0x2 ;  /* 0x000000020f087211 */ /* 0x000fc600078a10ff */
[----:B----4-:R-:W4:Y:S01]  /*14d70*/  LDL.LU R22, [R1+0xe4] ;  /* 0x0000e40001167983 */ /* 0x010f220000300800 */
[----:B------:R-:W-:Y:S02]  /*14d80*/  LEA R6, P6, R17, R2, 0x2 ;  /* 0x0000000211067211 */ /* 0x000fe400078c10ff */
[-C--:B------:R-:W-:Y:S01]  /*14d90*/  LEA.HI.X.SX32 R9, R15, R64.reuse, 0x2, P5 ;  /* 0x000000400f097211 */ /* 0x080fe200028f16ff */
[----:B------:R-:W4:Y:S01]  /*14da0*/  LDL.LU R21, [R1+0xe0] ;  /* 0x0000e00001157983 */ /* 0x000f220000300800 */
[----:B------:R-:W-:Y:S01]  /*14db0*/  LEA.HI.X.SX32 R7, R17, R64, 0x2, P6 ;  /* 0x0000004011077211 */ /* 0x000fe200030f16ff */
[C---:B------:R-:W-:Y:S01]  /*14dc0*/  IMAD R19, R90.reuse, R3, RZ ;  /* 0x000000035a137224 */ /* 0x040fe200078e02ff */
[----:B------:R-:W-:-:S04]  /*14dd0*/  ISETP.LT.AND P4, PT, R90, R157, !P0 ;  /* 0x0000009d5a00720c */ /* 0x000fc80004781270 */
[C---:B------:R-:W-:Y:S01]  /*14de0*/  LEA R10, P5, R19.reuse, R2, 0x2 ;  /* 0x00000002130a7211 */ /* 0x040fe200078a10ff */
[----:B------:R1:W-:Y:S03]  /*14df0*/  @P3 STG.E desc[UR16][R8.64], R25 ;  /* 0x0000001908003986 */ /* 0x0003e6000c101910 */
[----:B------:R-:W-:Y:S01]  /*14e00*/  LEA.HI.X.SX32 R11, R19, R64, 0x2, P5 ;  /* 0x00000040130b7211 */ /* 0x000fe200028f16ff */
[----:B------:R-:W-:Y:S01]  /*14e10*/  @P1 STG.E desc[UR16][R6.64], R26 ;  /* 0x0000001a06001986 */ /* 0x000fe2000c101910 */
[C---:B--2---:R-:W-:Y:S01]  /*14e20*/  ISETP.LT.AND P1, PT, R18.reuse, R157, !P0 ;  /* 0x0000009d1200720c */ /* 0x044fe20004721270 */
[-C--:B------:R-:W-:Y:S02]  /*14e30*/  IMAD R15, R18, R3.reuse, RZ ;  /* 0x00000003120f7224 */ /* 0x080fe400078e02ff */
[----:B------:R2:W-:Y:S01]  /*14e40*/  @P4 STG.E desc[UR16][R10.64], R27 ;  /* 0x0000001b0a004986 */ /* 0x0005e2000c101910 */
[C---:B------:R-:W-:Y:S01]  /*14e50*/  IMAD R17, R16.reuse, R3, RZ ;  /* 0x0000000310117224 */ /* 0x040fe200078e02ff */
[----:B------:R-:W-:-:S02]  /*14e60*/  ISETP.LT.AND P4, PT, R16, R157, !P0 ;  /* 0x0000009d1000720c */ /* 0x000fc40004781270 */
[----:B------:R-:W4:Y:S04]  /*14e70*/  LDL.LU R18, [R1+0xdc] ;  /* 0x0000dc0001127983 */ /* 0x000f280000300800 */
[----:B------:R-:W4:Y:S04]  /*14e80*/  LDL.LU R20, [R1+0x354] ;  /* 0x0003540001147983 */ /* 0x000f280000300800 */
[----:B------:R-:W4:Y:S01]  /*14e90*/  LDL.LU R16, [R1+0xd8] ;  /* 0x0000d80001107983 */ /* 0x000f220000300800 */
[C---:B------:R-:W-:Y:S01]  /*14ea0*/  IMAD R13, R89.reuse, R3, RZ ;  /* 0x00000003590d7224 */ /* 0x040fe200078e02ff */
[----:B------:R-:W-:-:S02]  /*14eb0*/  ISETP.LT.AND P3, PT, R89, R157, !P0 ;  /* 0x0000009d5900720c */ /* 0x000fc40004761270 */
[-C--:B------:R-:W-:Y:S02]  /*14ec0*/  LEA R12, P5, R15, R2.reuse, 0x2 ;  /* 0x000000020f0c7211 */ /* 0x080fe400078a10ff */
[----:B-1----:R-:W-:-:S04]  /*14ed0*/  LEA R4, P6, R13, R2, 0x2 ;  /* 0x000000020d047211 */ /* 0x002fc800078c10ff */
[----:B------:R-:W-:Y:S02]  /*14ee0*/  LEA.HI.X.SX32 R5, R13, R64, 0x2, P6 ;  /* 0x000000400d057211 */ /* 0x000fe400030f16ff */
[----:B------:R-:W-:Y:S02]  /*14ef0*/  LEA R8, P6, R17, R2, 0x2 ;  /* 0x0000000211087211 */ /* 0x000fe400078c10ff */
[-C--:B------:R-:W-:Y:S01]  /*14f00*/  LEA.HI.X.SX32 R13, R15, R64.reuse, 0x2, P5 ;  /* 0x000000400f0d7211 */ /* 0x080fe200028f16ff */
[----:B------:R1:W-:Y:S01]  /*14f10*/  @P3 STG.E desc[UR16][R4.64], R28 ;  /* 0x0000001c04003986 */ /* 0x0003e2000c101910 */
[----:B------:R-:W-:-:S03]  /*14f20*/  LEA.HI.X.SX32 R9, R17, R64, 0x2, P6 ;  /* 0x0000004011097211 */ /* 0x000fc600030f16ff */
[----:B------:R1:W-:Y:S04]  /*14f30*/  @P1 STG.E desc[UR16][R12.64], R29 ;  /* 0x0000001d0c001986 */ /* 0x0003e8000c101910 */
[----:B------:R1:W-:Y:S01]  /*14f40*/  @P4 STG.E desc[UR16][R8.64], R30 ;  /* 0x0000001e08004986 */ /* 0x0003e2000c101910 */
[C---:B---3--:R-:W-:Y:S01]  /*14f50*/  IMAD R19, R88.reuse, R3, RZ ;  /* 0x0000000358137224 */ /* 0x048fe200078e02ff */
[----:B------:R-:W-:Y:S01]  /*14f60*/  ISETP.LT.AND P3, PT, R88, R157, !P0 ;  /* 0x0000009d5800720c */ /* 0x000fe20004761270 */
[----:B--2---:R-:W-:-:S03]  /*14f70*/  IMAD R11, R14, R3, RZ ;  /* 0x000000030e0b7224 */ /* 0x004fc600078e02ff */
[C---:B------:R-:W-:Y:S02]  /*14f80*/  LEA R6, P5, R19.reuse, R2, 0x2 ;  /* 0x0000000213067211 */ /* 0x040fe400078a10ff */
[----:B------:R-:W-:Y:S01]  /*14f90*/  ISETP.LT.AND P1, PT, R14, R157, !P0 ;  /* 0x0000009d0e00720c */ /* 0x000fe20004721270 */
[C---:B----4-:R-:W-:Y:S01]  /*14fa0*/  IMAD R15, R22.reuse, R3, RZ ;  /* 0x00000003160f7224 */ /* 0x050fe200078e02ff */
[----:B------:R-:W-:Y:S01]  /*14fb0*/  LEA.HI.X.SX32 R7, R19, R64, 0x2, P5 ;  /* 0x0000004013077211 */ /* 0x000fe200028f16ff */
[----:B------:R-:W2:Y:S01]  /*14fc0*/  LDL.LU R14, [R1+0x350] ;  /* 0x00035000010e7983 */ /* 0x000ea20000300800 */
[----:B-1----:R-:W-:Y:S02]  /*14fd0*/  LEA R4, P4, R11, R2, 0x2 ;  /* 0x000000020b047211 */ /* 0x002fe400078810ff */
[----:B------:R-:W-:Y:S01]  /*14fe0*/  ISETP.LT.AND P5, PT, R22, R157, !P0 ;  /* 0x0000009d1600720c */ /* 0x000fe200047a1270 */
[----:B------:R-:W-:Y:S01]  /*14ff0*/  IMAD R13, R21, R3, RZ ;  /* 0x00000003150d7224 */ /* 0x000fe200078e02ff */
[----:B------:R-:W-:-:S02]  /*15000*/  LEA.HI.X.SX32 R5, R11, R64, 0x2, P4 ;  /* 0x000000400b057211 */ /* 0x000fc400020f16ff */
[C---:B------:R-:W-:Y:S01]  /*15010*/  LEA R10, P6, R15.reuse, R2, 0x2 ;  /* 0x000000020f0a7211 */ /* 0x040fe200078c10ff */
[----:B------:R1:W-:Y:S03]  /*15020*/  @P3 STG.E desc[UR16][R6.64], R31 ;  /* 0x0000001f06003986 */ /* 0x0003e6000c101910 */
[----:B------:R-:W-:Y:S01]  /*15030*/  LEA.HI.X.SX32 R11, R15, R64, 0x2, P6 ;  /* 0x000000400f0b7211 */ /* 0x000fe200030f16ff */
[----:B------:R3:W-:Y:S01]  /*15040*/  @P1 STG.E desc[UR16][R4.64], R32 ;  /* 0x0000002004001986 */ /* 0x0007e2000c101910 */
[----:B------:R-:W-:-:S03]  /*15050*/  LEA R8, P1, R13, R2, 0x2 ;  /* 0x000000020d087211 */ /* 0x000fc600078210ff */
[----:B------:R-:W4:Y:S01]  /*15060*/  LDL.LU R12, [R1+0x34c] ;  /* 0x00034c00010c7983 */ /* 0x000f220000300800 */
[----:B------:R-:W-:-:S03]  /*15070*/  LEA.HI.X.SX32 R9, R13, R64, 0x2, P1 ;  /* 0x000000400d097211 */ /* 0x000fc600008f16ff */
[----:B------:R-:W4:Y:S04]  /*15080*/  LDL.LU R19, [R1+0x348] ;  /* 0x0003480001137983 */ /* 0x000f280000300800 */
[----:B------:R3:W-:Y:S01]  /*15090*/  @P5 STG.E desc[UR16][R10.64], R33 ;  /* 0x000000210a005986 */ /* 0x0007e2000c101910 */
[C---:B------:R-:W-:Y:S01]  /*150a0*/  ISETP.LT.AND P4, PT, R18.reuse, R157, !P0 ;  /* 0x0000009d1200720c */ /* 0x040fe20004781270 */
[-C--:B------:R-:W-:Y:S02]  /*150b0*/  IMAD R15, R18, R3.reuse, RZ ;  /* 0x00000003120f7224 */ /* 0x080fe400078e02ff */
[----:B------:R-:W4:Y:S04]  /*150c0*/  LDL.LU R18, [R1+0x344] ;  /* 0x0003440001127983 */ /* 0x000f280000300800 */
[----:B------:R-:W4:Y:S01]  /*150d0*/  LDL.LU R17, [R1+0x340] ;  /* 0x0003400001117983 */ /* 0x000f220000300800 */
[C---:B------:R-:W-:Y:S01]  /*150e0*/  IMAD R13, R16.reuse, R3, RZ ;  /* 0x00000003100d7224 */ /* 0x040fe200078e02ff */
[----:B------:R-:W-:-:S02]  /*150f0*/  ISETP.LT.AND P5, PT, R16, R157, !P0 ;  /* 0x0000009d1000720c */ /* 0x000fc400047a1270 */
[----:B------:R-:W4:Y:S01]  /*15100*/  LDL.LU R16, [R1+0x33c] ;  /* 0x00033c0001107983 */ /* 0x000f220000300800 */
[----:B------:R-:W-:Y:S02]  /*15110*/  ISETP.LT.AND P3, PT, R21, R157, !P0 ;  /* 0x0000009d1500720c */ /* 0x000fe40004761270 */
[----:B-1----:R-:W-:-:S04]  /*15120*/  LEA R6, P6, R15, R2, 0x2 ;  /* 0x000000020f067211 */ /* 0x002fc800078c10ff */
[----:B------:R-:W-:Y:S01]  /*15130*/  LEA.HI.X.SX32 R7, R15, R64, 0x2, P6 ;  /* 0x000000400f077211 */ /* 0x000fe200030f16ff */
[----:B------:R-:W-:-:S06]  /*15140*/  IMAD R15, R3, 0x2, R13 ;  /* 0x00000002030f7824 */ /* 0x000fcc00078e020d */
[----:B------:R1:W-:Y:S01]  /*15150*/  @P3 STG.E desc[UR16][R8.64], R34 ;  /* 0x0000002208003986 */ /* 0x0003e2000c101910 */
[-C--:B---3--:R-:W-:Y:S02]  /*15160*/  LEA R4, P3, R13, R2.reuse, 0x2 ;  /* 0x000000020d047211 */ /* 0x088fe400078610ff */
[----:B------:R-:W-:Y:S02]  /*15170*/  LEA R10, P6, R15, R2, 0x2 ;  /* 0x000000020f0a7211 */ /* 0x000fe400078c10ff */
[-C--:B------:R-:W-:Y:S01]  /*15180*/  LEA.HI.X.SX32 R5, R13, R64.reuse, 0x2, P3 ;  /* 0x000000400d057211 */ /* 0x080fe200018f16ff */
[----:B------:R-:W-:Y:S01]  /*15190*/  IMAD R13, R3, 0x2, R15 ;  /* 0x00000002030d7824 */ /* 0x000fe200078e020f */
[----:B------:R-:W-:Y:S01]  /*151a0*/  ISETP.LT.AND P1, PT, R20, R157, !P0 ;  /* 0x0000009d1400720c */ /* 0x000fe20004721270 */
[----:B------:R3:W-:Y:S01]  /*151b0*/  @P4 STG.E desc[UR16][R6.64], R35 ;  /* 0x0000002306004986 */ /* 0x0007e2000c101910 */
[----:B------:R-:W-:Y:S01]  /*151c0*/  LEA.HI.X.SX32 R11, R15, R64, 0x2, P6 ;  /* 0x000000400f0b7211 */ /* 0x000fe200030f16ff */
[----:B------:R-:W-:-:S02]  /*151d0*/  IMAD R15, R3, 0x2, R13 ;  /* 0x00000002030f7824 */ /* 0x000fc400078e020d */
[----:B------:R3:W-:Y:S01]  /*151e0*/  @P5 STG.E desc[UR16][R4.64], R36 ;  /* 0x0000002404005986 */ /* 0x0007e2000c101910 */
[----:B-1----:R-:W-:-:S04]  /*151f0*/  LEA R8, P5, R13, R2, 0x2 ;  /* 0x000000020d087211 */ /* 0x002fc800078a10ff */
[----:B------:R-:W-:Y:S01]  /*15200*/  LEA.HI.X.SX32 R9, R13, R64, 0x2, P5 ;  /* 0x000000400d097211 */ /* 0x000fe200028f16ff */
[----:B------:R-:W-:Y:S01]  /*15210*/  IMAD R13, R3, 0x2, R15 ;  /* 0x00000002030d7824 */ /* 0x000fe200078e020f */
[C---:B---3--:R-:W-:Y:S01]  /*15220*/  LEA R6, P6, R15.reuse, R2, 0x2 ;  /* 0x000000020f067211 */ /* 0x048fe200078c10ff */
[----:B------:R1:W-:Y:S03]  /*15230*/  @P2 STG.E desc[UR16][R10.64], R37 ;  /* 0x000000250a002986 */ /* 0x0003e6000c101910 */
[----:B------:R-:W-:Y:S01]  /*15240*/  LEA.HI.X.SX32 R7, R15, R64, 0x2, P6 ;  /* 0x000000400f077211 */ /* 0x000fe200030f16ff */
[----:B------:R3:W-:Y:S01]  /*15250*/  @P1 STG.E desc[UR16][R8.64], R38 ;  /* 0x0000002608001986 */ /* 0x0007e2000c101910 */
[----:B------:R-:W-:-:S04]  /*15260*/  LEA R4, P1, R13, R2, 0x2 ;  /* 0x000000020d047211 */ /* 0x000fc800078210ff */
[----:B------:R-:W-:Y:S02]  /*15270*/  LEA.HI.X.SX32 R5, R13, R64, 0x2, P1 ;  /* 0x000000400d057211 */ /* 0x000fe400008f16ff */
[-C--:B--2---:R-:W-:Y:S02]  /*15280*/  ISETP.LT.AND P4, PT, R14, R157.reuse, !P0 ;  /* 0x0000009d0e00720c */ /* 0x084fe40004781270 */
[----:B------:R-:W2:Y:S11]  /*15290*/  LDL.LU R14, [R1+0x338] ;  /* 0x00033800010e7983 */ /* 0x000eb60000300800 */
[----:B------:R3:W-:Y:S01]  /*152a0*/  @P4 STG.E desc[UR16][R6.64], R39 ;  /* 0x0000002706004986 */ /* 0x0007e2000c101910 */
[----:B----4-:R-:W-:-:S03]  /*152b0*/  ISETP.LT.AND P3, PT, R12, R157, !P0 ;  /* 0x0000009d0c00720c */ /* 0x010fc60004761270 */
[----:B------:R-:W4:Y:S01]  /*152c0*/  LDL.LU R12, [R1+0x334] ;  /* 0x00033400010c7983 */ /* 0x000f220000300800 */
[----:B------:R-:W-:-:S03]  /*152d0*/  ISETP.LT.AND P5, PT, R19, R157, !P0 ;  /* 0x0000009d1300720c */ /* 0x000fc600047a1270 */
[----:B------:R-:W4:Y:S01]  /*152e0*/  LDL.LU R19, [R1+0x330] ;  /* 0x0003300001137983 */ /* 0x000f220000300800 */
[----:B------:R-:W-:-:S03]  /*152f0*/  ISETP.LT.AND P2, PT, R18, R157, !P0 ;  /* 0x0000009d1200720c */ /* 0x000fc60004741270 */
[----:B------:R-:W4:Y:S01]  /*15300*/  LDL.LU R18, [R1+0x32c] ;  /* 0x00032c0001127983 */ /* 0x000f220000300800 */
[----:B------:R-:W-:-:S03]  /*15310*/  ISETP.LT.AND P4, PT, R17, R157, !P0 ;  /* 0x0000009d1100720c */ /* 0x000fc60004781270 */
[----:B------:R-:W4:Y:S01]  /*15320*/  LDL.LU R17, [R1+0x328] ;  /* 0x0003280001117983 */ /* 0x000f220000300800 */
[----:B------:R-:W-:-:S03]  /*15330*/  ISETP.LT.AND P1, PT, R16, R157, !P0 ;  /* 0x0000009d1000720c */ /* 0x000fc60004721270 */
[----:B------:R-:W4:Y:S01]  /*15340*/  LDL.LU R16, [R1+0x324] ;  /* 0x0003240001107983 */ /* 0x000f220000300800 */
[----:B------:R-:W-:-:S04]  /*15350*/  IMAD R15, R3, 0x2, R13 ;  /* 0x00000002030f7824 */ /* 0x000fc800078e020d */
[----:B------:R-:W-:Y:S01]  /*15360*/  IMAD R13, R3, 0x2, R15 ;  /* 0x00000002030d7824 */ /* 0x000fe200078e020f */
[C---:B-1----:R-:W-:Y:S01]  /*15370*/  LEA R10, P6, R15.reuse, R2, 0x2 ;  /* 0x000000020f0a7211 */ /* 0x042fe200078c10ff */
[----:B------:R1:W-:Y:S03]  /*15380*/  @P3 STG.E desc[UR16][R4.64], R40 ;  /* 0x0000002804003986 */ /* 0x0003e6000c101910 */
[----:B------:R-:W-:Y:S01]  /*15390*/  LEA.HI.X.SX32 R11, R15, R64, 0x2, P6 ;  /* 0x000000400f0b7211 */ /* 0x000fe200030f16ff */
[----:B------:R-:W-:Y:S01]  /*153a0*/  IMAD R15, R3, 0x2, R13 ;  /* 0x00000002030f7824 */ /* 0x000fe200078e020d */
[----:B---3--:R-:W-:-:S04]  /*153b0*/  LEA R8, P3, R13, R2, 0x2 ;  /* 0x000000020d087211 */ /* 0x008fc800078610ff */
[----:B------:R-:W-:Y:S02]  /*153c0*/  LEA R6, P6, R15, R2, 0x2 ;  /* 0x000000020f067211 */ /* 0x000fe400078c10ff */
[-C--:B------:R-:W-:Y:S01]  /*153d0*/  LEA.HI.X.SX32 R9, R13, R64.reuse, 0x2, P3 ;  /* 0x000000400d097211 */ /* 0x080fe200018f16ff */
[----:B------:R-:W-:Y:S01]  /*153e0*/  IMAD R13, R3, 0x2, R15 ;  /* 0x00000002030d7824 */ /* 0x000fe200078e020f */
[----:B------:R3:W-:Y:S01]  /*153f0*/  @P5 STG.E desc[UR16][R10.64], R41 ;  /* 0x000000290a005986 */ /* 0x0007e2000c101910 */
[----:B------:R-:W-:Y:S02]  /*15400*/  LEA.HI.X.SX32 R7, R15, R64, 0x2, P6 ;  /* 0x000000400f077211 */ /* 0x000fe400030f16ff */
[----:B------:R-:W-:Y:S01]  /*15410*/  IMAD R15, R3, 0x2, R13 ;  /* 0x00000002030f7824 */ /* 0x000fe200078e020d */
        /* <DEDUP_REMOVED lines=50> */
[----:B------:R-:W4:Y:S04]  /*15740*/  LDL.LU R12, [R1+0x2dc] ;  /* 0x0002dc00010c7983 */ /* 0x000f280000300800 */
[----:B------:R-:W4:Y:S01]  /*15750*/  LDL.LU R20, [R1+0x2c8] ;  /* 0x0002c80001147983 */ /* 0x000f220000300800 */
[----:B------:R-:W-:-:S03]  /*15760*/  ISETP.LT.AND P2, PT, R18, R157, !P0 ;  /* 0x0000009d1200720c */ /* 0x000fc60004741270 */
[----:B------:R-:W4:Y:S01]  /*15770*/  LDL.LU R18, [R1+0x2c4] ;  /* 0x0002c40001127983 */ /* 0x000f220000300800 */
[----:B------:R-:W-:-:S03]  /*15780*/  ISETP.LT.AND P4, PT, R17, R157, !P0 ;  /* 0x0000009d1100720c */ /* 0x000fc60004781270 */
[----:B------:R-:W4:Y:S01]  /*15790*/  LDL.LU R17, [R1+0x2c0] ;  /* 0x0002c00001117983 */ /* 0x000f220000300800 */
[----:B------:R-:W-:-:S03]  /*157a0*/  ISETP.LT.AND P1, PT, R16, R157, !P0 ;  /* 0x0000009d1000720c */ /* 0x000fc60004721270 */
[----:B------:R-:W4:Y:S01]  /*157b0*/  LDL.LU R16, [R1+0x2bc] ;  /* 0x0002bc0001107983 */ /* 0x000f220000300800 */
[----:B------:R-:W-:Y:S01]  /*157c0*/  IMAD R15, R3, 0x2, R13 ;  /* 0x00000002030f7824 */ /* 0x000fe200078e020d */
[----:B------:R-:W-:Y:S02]  /*157d0*/  ISETP.LT.AND P5, PT, R19, R157, !P0 ;  /* 0x0000009d1300720c */ /* 0x000fe400047a1270 */
[----:B------:R3:W-:Y:S01]  /*157e0*/  @P3 STG.E desc[UR16][R4.64], R52 ;  /* 0x0000003404003986 */ /* 0x0007e2000c101910 */
[----:B------:R-:W-:Y:S01]  /*157f0*/  IMAD R13, R3, 0x2, R15 ;  /* 0x00000002030d7824 */ /* 0x000fe200078e020f */
[C---:B-1----:R-:W-:Y:S02]  /*15800*/  LEA R10, P6, R15.reuse, R2, 0x2 ;  /* 0x000000020f0a7211 */ /* 0x042fe400078c10ff */
[----:B------:R-:W4:Y:S02]  /*15810*/  LDL.LU R19, [R1+0x2b8] ;  /* 0x0002b80001137983 */ /* 0x000f240000300800 */
[----:B------:R-:W-:Y:S01]  /*15820*/  LEA.HI.X.SX32 R11, R15, R64, 0x2, P6 ;  /* 0x000000400f0b7211 */ /* 0x000fe200030f16ff */
[----:B------:R-:W-:Y:S01]  /*15830*/  IMAD R15, R3, 0x2, R13 ;  /* 0x00000002030f7824 */ /* 0x000fe200078e020d */
[----:B---3--:R-:W-:-:S04]  /*15840*/  LEA R8, P3, R13, R2, 0x2 ;  /* 0x000000020d087211 */ /* 0x008fc800078610ff */
[----:B------:R-:W-:Y:S02]  /*15850*/  LEA R6, P6, R15, R2, 0x2 ;  /* 0x000000020f067211 */ /* 0x000fe400078c10ff */
[-C--:B------:R-:W-:Y:S01]  /*15860*/  LEA.HI.X.SX32 R9, R13, R64.reuse, 0x2, P3 ;  /* 0x000000400d097211 */ /* 0x080fe200018f16ff */
[----:B------:R-:W-:Y:S01]  /*15870*/  IMAD R13, R3, 0x2, R15 ;  /* 0x00000002030d7824 */ /* 0x000fe200078e020f */
[----:B------:R-:W-:Y:S01]  /*15880*/  LEA.HI.X.SX32 R7, R15, R64, 0x2, P6 ;  /* 0x000000400f077211 */ /* 0x000fe200030f16ff */
[----:B------:R1:W-:Y:S02]  /*15890*/  @P5 STG.E desc[UR16][R10.64], R53 ;  /* 0x000000350a005986 */ /* 0x0003e4000c101910 */
[----:B------:R-:W-:Y:S02]  /*158a0*/  IMAD R15, R3, 0x2, R13 ;  /* 0x00000002030f7824 */ /* 0x000fe400078e020d */
[----:B------:R3:W-:Y:S01]  /*158b0*/  @P2 STG.E desc[UR16][R8.64], R54 ;  /* 0x0000003608002986 */ /* 0x0007e2000c101910 */
[----:B------:R-:W-:-:S04]  /*158c0*/  LEA R4, P2, R13, R2, 0x2 ;  /* 0x000000020d047211 */ /* 0x000fc800078410ff */
[----:B------:R-:W-:Y:S02]  /*158d0*/  LEA.HI.X.SX32 R5, R13, R64, 0x2, P2 ;  /* 0x000000400d057211 */ /* 0x000fe400010f16ff */
[C---:B-1----:R-:W-:Y:S01]  /*158e0*/  LEA R10, P6, R15.reuse, R2, 0x2 ;  /* 0x000000020f0a7211 */ /* 0x042fe200078c10ff */
[----:B------:R1:W-:Y:S03]  /*158f0*/  @P4 STG.E desc[UR16][R6.64], R55 ;  /* 0x0000003706004986 */ /* 0x0003e6000c101910 */
[----:B------:R-:W-:Y:S01]  /*15900*/  LEA.HI.X.SX32 R11, R15, R64, 0x2, P6 ;  /* 0x000000400f0b7211 */ /* 0x000fe200030f16ff */
[----:B------:R1:W-:Y:S01]  /*15910*/  @P1 STG.E desc[UR16][R4.64], R56 ;  /* 0x0000003804001986 */ /* 0x0003e2000c101910 */
[----:B--2---:R-:W-:-:S03]  /*15920*/  ISETP.LT.AND P5, PT, R14, R157, !P0 ;  /* 0x0000009d0e00720c */ /* 0x004fc600047a1270 */
[----:B------:R-:W2:Y:S10]  /*15930*/  LDL.LU R14, [R1+0x2b4] ;  /* 0x0002b400010e7983 */ /* 0x000eb40000300800 */
[----:B------:R1:W-:Y:S01]  /*15940*/  @P5 STG.E desc[UR16][R10.64], R57 ;  /* 0x000000390a005986 */ /* 0x0003e2000c101910 */
[----:B----4-:R-:W-:-:S03]  /*15950*/  ISETP.LT.AND P3, PT, R12, R157, !P0 ;  /* 0x0000009d0c00720c */ /* 0x010fc60004761270 */
[----:B------:R-:W4:Y:S01]  /*15960*/  LDL.LU R12, [R1+0x2b0] ;  /* 0x0002b000010c7983 */ /* 0x000f220000300800 */
[----:B------:R-:W-:-:S03]  /*15970*/  ISETP.LT.AND P2, PT, R18, R157, !P0 ;  /* 0x0000009d1200720c */ /* 0x000fc60004741270 */
[----:B------:R-:W4:Y:S01]  /*15980*/  LDL.LU R18, [R1+0x2ac] ;  /* 0x0002ac0001127983 */ /* 0x000f220000300800 */
[----:B------:R-:W-:-:S03]  /*15990*/  ISETP.LT.AND P5, PT, R16, R157, !P0 ;  /* 0x0000009d1000720c */ /* 0x000fc600047a1270 */
[----:B------:R-:W4:Y:S01]  /*159a0*/  LDL.LU R16, [R1+0x2a8] ;  /* 0x0002a80001107983 */ /* 0x000f220000300800 */
[----:B------:R-:W-:-:S04]  /*159b0*/  IMAD R13, R3, 0x2, R15 ;  /* 0x00000002030d7824 */ /* 0x000fc800078e020f */
[----:B------:R-:W-:Y:S01]  /*159c0*/  IMAD R15, R3, 0x2, R13 ;  /* 0x00000002030f7824 */ /* 0x000fe200078e020d */
[-C--:B---3--:R-:W-:Y:S02]  /*159d0*/  LEA R8, P1, R13, R2.reuse, 0x2 ;  /* 0x000000020d087211 */ /* 0x088fe400078210ff */
[----:B------:R-:W-:Y:S02]  /*159e0*/  ISETP.LT.AND P4, PT, R20, R157, !P0 ;  /* 0x0000009d1400720c */ /* 0x000fe40004781270 */
[----:B-1----:R-:W-:Y:S01]  /*159f0*/  LEA R6, P6, R15, R2, 0x2 ;  /* 0x000000020f067211 */ /* 0x002fe200078c10ff */
[----:B------:R-:W1:Y:S01]  /*15a00*/  LDS.128 R20, [R0+UR7] ;  /* 0x0000000700147984 */ /* 0x000e620008000c00 */
[-C--:B------:R-:W-:Y:S01]  /*15a10*/  LEA.HI.X.SX32 R9, R13, R64.reuse, 0x2, P1 ;  /* 0x000000400d097211 */ /* 0x080fe200008f16ff */
[----:B------:R-:W-:Y:S01]  /*15a20*/  IMAD R13, R3, 0x2, R15 ;  /* 0x00000002030d7824 */ /* 0x000fe200078e020f */
[----:B------:R-:W-:-:S03]  /*15a30*/  LEA.HI.X.SX32 R7, R15, R64, 0x2, P6 ;  /* 0x000000400f077211 */ /* 0x000fc600030f16ff */
[----:B------:R-:W-:Y:S01]  /*15a40*/  IMAD R15, R3, 0x2, R13 ;  /* 0x00000002030f7824 */ /* 0x000fe200078e020d */
[-C--:B------:R-:W-:Y:S01]  /*15a50*/  ISETP.LT.AND P1, PT, R17, R157.reuse, !P0 ;  /* 0x0000009d1100720c */ /* 0x080fe20004721270 */
[----:B------:R3:W-:Y:S01]  /*15a60*/  @P3 STG.E desc[UR16][R8.64], R58 ;  /* 0x0000003a08003986 */ /* 0x0007e2000c101910 */
[-C--:B------:R-:W-:Y:S01]  /*15a70*/  LEA R4, P3, R13, R2.reuse, 0x2 ;  /* 0x000000020d047211 */ /* 0x080fe200078610ff */
[----:B------:R-:W-:Y:S01]  /*15a80*/  IMAD R17, R3, 0x2, R15 ;  /* 0x0000000203117824 */ /* 0x000fe200078e020f */
[----:B------:R-:W-:Y:S02]  /*15a90*/  LEA R10, P6, R15, R2, 0x2 ;  /* 0x000000020f0a7211 */ /* 0x000fe400078c10ff */
[-C--:B------:R-:W-:Y:S01]  /*15aa0*/  LEA.HI.X.SX32 R5, R13, R64.reuse, 0x2, P3 ;  /* 0x000000400d057211 */ /* 0x080fe200018f16ff */
[----:B------:R-:W-:Y:S01]  /*15ab0*/  IMAD R13, R3, 0x2, R17 ;  /* 0x00000002030d7824 */ /* 0x000fe200078e0211 */
[----:B------:R-:W-:Y:S01]  /*15ac0*/  LEA.HI.X.SX32 R11, R15, R64, 0x2, P6 ;  /* 0x000000400f0b7211 */ /* 0x000fe200030f16ff */
[----:B------:R3:W-:Y:S02]  /*15ad0*/  @P4 STG.E desc[UR16][R6.64], R59 ;  /* 0x0000003b06004986 */ /* 0x0007e4000c101910 */
[----:B------:R-:W-:Y:S01]  /*15ae0*/  IMAD R15, R3, 0x2, R13 ;  /* 0x00000002030f7824 */ /* 0x000fe200078e020d */
[----:B------:R-:W-:Y:S01]  /*15af0*/  ISETP.LT.AND P4, PT, R19, R157, !P0 ;  /* 0x0000009d1300720c */ /* 0x000fe20004781270 */
[----:B------:R3:W-:Y:S02]  /*15b00*/  @P2 STG.E desc[UR16][R4.64], R60 ;  /* 0x0000003c04002986 */ /* 0x0007e4000c101910 */
[----:B------:R-:W-:-:S02]  /*15b10*/  IMAD R19, R3, 0x2, R15 ;  /* 0x0000000203137824 */ /* 0x000fc400078e020f */
[----:B------:R1:W-:Y:S01]  /*15b20*/  @P1 STG.E desc[UR16][R10.64], R61 ;  /* 0x0000003d0a001986 */ /* 0x0003e2000c101910 */
[-C--:B---3--:R-:W-:Y:S02]  /*15b30*/  LEA R8, P1, R13, R2.reuse, 0x2 ;  /* 0x000000020d087211 */ /* 0x088fe400078210ff */
[----:B------:R-:W-:Y:S02]  /*15b40*/  LEA R6, P6, R17, R2, 0x2 ;  /* 0x0000000211067211 */ /* 0x000fe400078c10ff */
[----:B------:R-:W-:Y:S02]  /*15b50*/  LEA.HI.X.SX32 R9, R13, R64, 0x2, P1 ;  /* 0x000000400d097211 */ /* 0x000fe400008f16ff */
[----:B------:R-:W-:Y:S02]  /*15b60*/  LEA R4, P1, R19, R2, 0x2 ;  /* 0x0000000213047211 */ /* 0x000fe400078210ff */
[-C--:B------:R-:W-:Y:S01]  /*15b70*/  LEA.HI.X.SX32 R7, R17, R64.reuse, 0x2, P6 ;  /* 0x0000004011077211 */ /* 0x080fe200030f16ff */
[----:B------:R-:W-:Y:S01]  /*15b80*/  IMAD R17, R3, 0x2, R19 ;  /* 0x0000000203117824 */ /* 0x000fe200078e0213 */
[----:B------:R-:W-:-:S03]  /*15b90*/  LEA.HI.X.SX32 R5, R19, R64, 0x2, P1 ;  /* 0x0000004013057211 */ /* 0x000fc600008f16ff */
[----:B------:R-:W-:Y:S01]  /*15ba0*/  IMAD R3, R3, 0x2, R17 ;  /* 0x0000000203037824 */ /* 0x000fe200078e0211 */
[----:B------:R3:W-:Y:S04]  /*15bb0*/  @P5 STG.E desc[UR16][R6.64], R62 ;  /* 0x0000003e06005986 */ /* 0x0007e8000c101910 */
[----:B------:R3:W-:Y:S01]  /*15bc0*/  @P4 STG.E desc[UR16][R8.64], R63 ;  /* 0x0000003f08004986 */ /* 0x0007e2000c101910 */
[-C--:B--2---:R-:W-:Y:S02]  /*15bd0*/  ISETP.LT.AND P3, PT, R14, R157.reuse, !P0 ;  /* 0x0000009d0e00720c */ /* 0x084fe40004761270 */
[----:B----4-:R-:W-:Y:S02]  /*15be0*/  ISETP.LT.AND P2, PT, R12, R157, !P0 ;  /* 0x0000009d0c00720c */ /* 0x010fe40004741270 */
[----:B------:R-:W-:-:S04]  /*15bf0*/  LEA R12, P6, R15, R2, 0x2 ;  /* 0x000000020f0c7211 */ /* 0x000fc800078c10ff */
[----:B------:R-:W-:Y:S02]  /*15c00*/  LEA.HI.X.SX32 R13, R15, R64, 0x2, P6 ;  /* 0x000000400f0d7211 */ /* 0x000fe400030f16ff */
[----:B------:R-:W-:-:S04]  /*15c10*/  LEA R14, P6, R17, R2, 0x2 ;  /* 0x00000002110e7211 */ /* 0x000fc800078c10ff */
[----:B------:R-:W-:Y:S02]  /*15c20*/  LEA.HI.X.SX32 R15, R17, R64, 0x2, P6 ;  /* 0x00000040110f7211 */ /* 0x000fe400030f16ff */
[-C--:B------:R-:W-:Y:S02]  /*15c30*/  ISETP.LT.AND P1, PT, R18, R157.reuse, !P0 ;  /* 0x0000009d1200720c */ /* 0x080fe40004721270 */
[----:B------:R-:W-:Y:S01]  /*15c40*/  ISETP.LT.AND P0, PT, R16, R157, !P0 ;  /* 0x0000009d1000720c */ /* 0x000fe20004701270 */
[----:B-1----:R3:W-:Y:S01]  /*15c50*/  @P3 STG.E desc[UR16][R12.64], R20 ;  /* 0x000000140c003986 */ /* 0x0027e2000c101910 */
[----:B------:R-:W-:-:S03]  /*15c60*/  LEA R2, P6, R3, R2, 0x2 ;  /* 0x0000000203027211 */ /* 0x000fc600078c10ff */
[----:B------:R3:W-:Y:S01]  /*15c70*/  @P2 STG.E desc[UR16][R4.64], R21 ;  /* 0x0000001504002986 */ /* 0x0007e2000c101910 */
[----:B------:R-:W-:-:S05]  /*15c80*/  LEA.HI.X.SX32 R3, R3, R64, 0x2, P6 ;  /* 0x0000004003037211 */ /* 0x000fca00030f16ff */
[----:B------:R3:W-:Y:S02]  /*15c90*/  @P1 STG.E desc[UR16][R14.64], R22 ;  /* 0x000000160e001986 */ /* 0x0007e4000c101910 */
[----:B------:R-:W-:Y:S05]  /*15ca0*/  @!P0 EXIT ;  /* 0x000000000000894d */ /* 0x000fea0003800000 */
[----:B------:R-:W-:Y:S01]  /*15cb0*/  STG.E desc[UR16][R2.64], R23 ;  /* 0x0000001702007986 */ /* 0x000fe2000c101910 */
[----:B------:R-:W-:Y:S05]  /*15cc0*/  EXIT ;  /* 0x000000000000794d */ /* 0x000fea0003800000 */
.L_x_2:
[----:B------:R-:W-:-:S00]  /*15cd0*/  BRA `(.L_x_2) ;  /* 0xfffffffc00fc7947 */ /* 0x000fc0000383ffff */
[----:B------:R-:W-:-:S00]  /*15ce0*/  NOP ;  /* 0x0000000000007918 */ /* 0x000fc00000000000 */
        /* <DEDUP_REMOVED lines=9> */
.L_x_3:


//--------------------- .nv.shared.matmul_kernel  --------------------------
	.section	.nv.shared.matmul_kernel,"aw",@nobits
	.sectionflags	@""
	.align	16
	.zero		1024


//--------------------- .nv.shared.reserved.0     --------------------------
	.section	.nv.shared.reserved.0,"aw",@nobits
	.weak		__nv_reservedSMEM_offset_0_alias
	.size		__nv_reservedSMEM_offset_0_alias, 0, 0
	.other		__nv_reservedSMEM_offset_0_alias,@"STO_CUDA_RESERVED_SHARED STV_DEFAULT"
__nv_reservedSMEM_offset_0_alias:
	.zero		0


//--------------------- .nv.constant0.matmul_kernel --------------------------
	.section	.nv.constant0.matmul_kernel,"a",@progbits
	.sectionflags	@""
	.align	4
.nv.constant0.matmul_kernel:
	.zero		608


//--------------------- SYMBOLS --------------------------

	.type		.nv.reservedSmem.offset0,@object
	.size		.nv.reservedSmem.offset0,0x4
